def gluon_tcgen05(
    a_ptr,
    b_ptr,
    c_ptr,
    M,
    N,
    K,
    stride_am,
    stride_bk,
    stride_cm,
    BLOCK_M: gl.constexpr,
    BLOCK_N: gl.constexpr,
    BLOCK_K: gl.constexpr,
    DTYPE: gl.constexpr,
    A_LAYOUT: gl.constexpr,
    B_LAYOUT: gl.constexpr,
    C_LAYOUT: gl.constexpr,
    B_SHAPE: gl.constexpr,
    TMEM_LAYOUT: gl.constexpr,
    TMEM_REG: gl.constexpr,
    TRANS_B: gl.constexpr,
    NUM_BUFFERS: gl.constexpr,
):
    a_desc = tma.make_tensor_descriptor(
        a_ptr, [M, K], [stride_am, 1], [BLOCK_M, BLOCK_K], A_LAYOUT
    )
    b_desc = tma.make_tensor_descriptor(
        b_ptr,
        [N, K] if TRANS_B else [K, N],
        [stride_bk, 1],
        B_SHAPE,
        B_LAYOUT,
    )
    c_desc = tma.make_tensor_descriptor(
        c_ptr, [M, N], [stride_cm, 1], [BLOCK_M, BLOCK_N], C_LAYOUT
    )

    a_bufs = gl.allocate_shared_memory(
        DTYPE, [NUM_BUFFERS, BLOCK_M, BLOCK_K], A_LAYOUT
    )
    b_bufs = gl.allocate_shared_memory(DTYPE, [NUM_BUFFERS] + B_SHAPE, B_LAYOUT)

    pid_m = gl.program_id(0)
    pid_n = gl.program_id(1)
    off_m = pid_m * BLOCK_M
    off_n = pid_n * BLOCK_N

    tma_bars = gl.allocate_shared_memory(
        gl.int64, [NUM_BUFFERS, 1], mbarrier.MBarrierLayout()
    )
    mma_bars = gl.allocate_shared_memory(
        gl.int64, [NUM_BUFFERS, 1], mbarrier.MBarrierLayout()
    )
    for i in gl.static_range(NUM_BUFFERS):
        mbarrier.init(tma_bars.index(i), count=1)
        mbarrier.init(mma_bars.index(i), count=1)

    acc_tmem = allocate_tensor_memory(gl.float32, [BLOCK_M, BLOCK_N], TMEM_LAYOUT)
    idx = 0
    phase = 0
    use_acc = False
    for k in range(0, K, BLOCK_K):
        a = a_bufs.index(idx)
        b = b_bufs.index(idx)
        tma_bar = tma_bars.index(idx)
        mma_bar = mma_bars.index(idx)
        mbarrier.expect(
            tma_bar, a_desc.block_type.nbytes + b_desc.block_type.nbytes
        )
        tma.async_copy_global_to_shared(a_desc, [off_m, k], tma_bar, a)
        tma.async_copy_global_to_shared(
            b_desc, [off_n, k] if TRANS_B else [k, off_n], tma_bar, b
        )
        mbarrier.wait(tma_bar, phase=phase)

        if TRANS_B:
            b = b.permute((1, 0))
        tcgen05_mma(a, b, acc_tmem, use_acc=use_acc)
        tcgen05_commit(mma_bar)
        mbarrier.wait(mma_bar, phase=phase)
        use_acc = True

        idx += 1
        if idx == NUM_BUFFERS:
            idx = 0
            phase ^= 1

    for i in gl.static_range(NUM_BUFFERS):
        mbarrier.invalidate(tma_bars.index(i))
        mbarrier.invalidate(mma_bars.index(i))

    acc = acc_tmem.load(TMEM_REG)
    c_smem = gl.allocate_shared_memory(DTYPE, [BLOCK_M, BLOCK_N], C_LAYOUT)
    c_smem.store(acc.to(DTYPE))
    fence_async_shared()
    tma.async_copy_shared_to_global(c_desc, [off_m, off_n], c_smem)
    tma.store_wait(pendings=0)

# config = {"BLOCK_K": 64, "BLOCK_M": 64, "BLOCK_N": 128, "arch": "sm_100", "dtype": "fp16", "num_buffers": 4, "num_warps": 4, "trans_b": 0}
# arch = sm_100


// ===== COMPILED SASS (sm_100a) =====

	.target	sm_100a

	.elftype	@"ET_EXEC"


//--------------------- .note.nv.tkinfo           --------------------------
	.section	.note.nv.tkinfo,"",@"SHT_NOTE"
	.sectionflags	@"SHF_NOTE_NV_TKINFO"
	.tkinfo
        /*0018*/ 	.word	0x00000081
        /*0030*/ 	.string	""
        /*0030*/ 	.string	"ptxas-blackwell"
        /*0030*/ 	.string	"Cuda compilation tools, release 12.9, V12.9.86"
        /*0030*/ 	.string	"Build cuda_12.9.r12.9/compiler.36037853_0"
        /*0030*/ 	.string	"-v  -suppress-debug-info  -lineinfo  -arch sm_100a "



//--------------------- .note.nv.cuver            --------------------------
	.section	.note.nv.cuver,"",@"SHT_NOTE"
	.sectionflags	@"SHF_NOTE_NV_CUVER"
        /*0018*/ 	.short	0x0001
        /*001a*/ 	.short	0x0064
        /*001c*/ 	.short	0x0001
        /*001e*/ 	.short	0x0000
        /*0020*/ 	.short	0x0001
        /*0022*/ 	.short	0x0000


//--------------------- .nv.info                  --------------------------
	.section	.nv.info,"",@"SHT_CUDA_INFO"
	.align	4


	//----- nvinfo : EIATTR_REGCOUNT
	.align		4
        /*0000*/ 	.byte	0x04, 0x2f
        /*0002*/ 	.short	(.L_4 - .L_3)
	.align		4
.L_3:
        /*0004*/ 	.word	index@(gluon_tcgen05)
        /*0008*/ 	.word	0x00000047


	//----- nvinfo : EIATTR_FRAME_SIZE
	.align		4
.L_4:
        /*000c*/ 	.byte	0x04, 0x11
        /*000e*/ 	.short	(.L_6 - .L_5)
	.align		4
.L_5:
        /*0010*/ 	.word	index@($__internal_2_$__cuda_sm10x_tcgen05_guardrail_trap_unallocated_columns_being_dealloced)
        /*0014*/ 	.word	0x00000000


	//----- nvinfo : EIATTR_FRAME_SIZE
	.align		4
.L_6:
        /*0018*/ 	.byte	0x04, 0x11
        /*001a*/ 	.short	(.L_8 - .L_7)
	.align		4
.L_7:
        /*001c*/ 	.word	index@($__internal_1_$__cuda_sm10x_tcgen05_guardrail_trap_phase_invalid_during_alloc)
        /*0020*/ 	.word	0x00000000


	//----- nvinfo : EIATTR_FRAME_SIZE
	.align		4
.L_8:
        /*0024*/ 	.byte	0x04, 0x11
        /*0026*/ 	.short	(.L_10 - .L_9)
	.align		4
.L_9:
        /*0028*/ 	.word	index@($__internal_0_$__cuda_sm10x_tcgen05_guardrail_trap_col_being_dealloced_not_returned_by_alloc)
        /*002c*/ 	.word	0x00000000


	//----- nvinfo : EIATTR_FRAME_SIZE
	.align		4
.L_10:
        /*0030*/ 	.byte	0x04, 0x11
        /*0032*/ 	.short	(.L_12 - .L_11)
	.align		4
.L_11:
        /*0034*/ 	.word	index@(gluon_tcgen05)
        /*0038*/ 	.word	0x00000000


	//----- nvinfo : EIATTR_MIN_STACK_SIZE
	.align		4
.L_12:
        /*003c*/ 	.byte	0x04, 0x12
        /*003e*/ 	.short	(.L_14 - .L_13)
	.align		4
.L_13:
        /*0040*/ 	.word	index@(gluon_tcgen05)
        /*0044*/ 	.word	0x00000000
.L_14:


//--------------------- .nv.info.gluon_tcgen05    --------------------------
	.section	.nv.info.gluon_tcgen05,"",@"SHT_CUDA_INFO"
	.sectionflags	@""
	.align	4


	//----- nvinfo : EIATTR_CUDA_API_VERSION
	.align		4
        /*0000*/ 	.byte	0x04, 0x37
        /*0002*/ 	.short	(.L_16 - .L_15)
.L_15:
        /*0004*/ 	.word	0x00000081


	//----- nvinfo : EIATTR_KPARAM_INFO
	.align		4
.L_16:
        /*0008*/ 	.byte	0x04, 0x17
        /*000a*/ 	.short	(.L_18 - .L_17)
.L_17:
        /*000c*/ 	.word	0x00000000
        /*0010*/ 	.short	0x000a
        /*0012*/ 	.short	0x0048
        /*0014*/ 	.byte	0x00, 0xf4, 0x21, 0x00


	//----- nvinfo : EIATTR_KPARAM_INFO
	.align		4
.L_18:
        /*0018*/ 	.byte	0x04, 0x17
        /*001a*/ 	.short	(.L_20 - .L_19)
.L_19:
        /*001c*/ 	.word	0x00000000
        /*0020*/ 	.short	0x0009
        /*0022*/ 	.short	0x0040
        /*0024*/ 	.byte	0x00, 0xf4, 0x21, 0x00


	//----- nvinfo : EIATTR_KPARAM_INFO
	.align		4
.L_20:
        /*0028*/ 	.byte	0x04, 0x17
        /*002a*/ 	.short	(.L_22 - .L_21)
.L_21:
        /*002c*/ 	.word	0x00000000
        /*0030*/ 	.short	0x0008
        /*0032*/ 	.short	0x0038
        /*0034*/ 	.byte	0x00, 0xf0, 0x21, 0x00


	//----- nvinfo : EIATTR_KPARAM_INFO
	.align		4
.L_22:
        /*0038*/ 	.byte	0x04, 0x17
        /*003a*/ 	.short	(.L_24 - .L_23)
.L_23:
        /*003c*/ 	.word	0x00000000
        /*0040*/ 	.short	0x0007
        /*0042*/ 	.short	0x0030
        /*0044*/ 	.byte	0x00, 0xf0, 0x21, 0x00


	//----- nvinfo : EIATTR_KPARAM_INFO
	.align		4
.L_24:
        /*0048*/ 	.byte	0x04, 0x17
        /*004a*/ 	.short	(.L_26 - .L_25)
.L_25:
        /*004c*/ 	.word	0x00000000
        /*0050*/ 	.short	0x0006
        /*0052*/ 	.short	0x0028
        /*0054*/ 	.byte	0x00, 0xf0, 0x21, 0x00


	//----- nvinfo : EIATTR_KPARAM_INFO
	.align		4
.L_26:
        /*0058*/ 	.byte	0x04, 0x17
        /*005a*/ 	.short	(.L_28 - .L_27)
.L_27:
        /*005c*/ 	.word	0x00000000
        /*0060*/ 	.short	0x0005
        /*0062*/ 	.short	0x0020
        /*0064*/ 	.byte	0x00, 0xf0, 0x11, 0x00


	//----- nvinfo : EIATTR_KPARAM_INFO
	.align		4
.L_28:
        /*0068*/ 	.byte	0x04, 0x17
        /*006a*/ 	.short	(.L_30 - .L_29)
.L_29:
        /*006c*/ 	.word	0x00000000
        /*0070*/ 	.short	0x0004
        /*0072*/ 	.short	0x001c
        /*0074*/ 	.byte	0x00, 0xf0, 0x11, 0x00


	//----- nvinfo : EIATTR_KPARAM_INFO
	.align		4
.L_30:
        /*0078*/ 	.byte	0x04, 0x17
        /*007a*/ 	.short	(.L_32 - .L_31)
.L_31:
        /*007c*/ 	.word	0x00000000
        /*0080*/ 	.short	0x0003
        /*0082*/ 	.short	0x0018
        /*0084*/ 	.byte	0x00, 0xf0, 0x11, 0x00


	//----- nvinfo : EIATTR_KPARAM_INFO
	.align		4
.L_32:
        /*0088*/ 	.byte	0x04, 0x17
        /*008a*/ 	.short	(.L_34 - .L_33)
.L_33:
        /*008c*/ 	.word	0x00000000
        /*0090*/ 	.short	0x0002
        /*0092*/ 	.short	0x0010
        /*0094*/ 	.byte	0x00, 0xf4, 0x21, 0x00


	//----- nvinfo : EIATTR_KPARAM_INFO
	.align		4
.L_34:
        /*0098*/ 	.byte	0x04, 0x17
        /*009a*/ 	.short	(.L_36 - .L_35)
.L_35:
        /*009c*/ 	.word	0x00000000
        /*00a0*/ 	.short	0x0001
        /*00a2*/ 	.short	0x0008
        /*00a4*/ 	.byte	0x00, 0xf4, 0x21, 0x00


	//----- nvinfo : EIATTR_KPARAM_INFO
	.align		4
.L_36:
        /*00a8*/ 	.byte	0x04, 0x17
        /*00aa*/ 	.short	(.L_38 - .L_37)
.L_37:
        /*00ac*/ 	.word	0x00000000
        /*00b0*/ 	.short	0x0000
        /*00b2*/ 	.short	0x0000
        /*00b4*/ 	.byte	0x00, 0xf4, 0x21, 0x00


	//----- nvinfo : EIATTR_AT_ENTRY_FRAGMENTS
	.align		4
.L_38:
        /*00b8*/ 	.byte	0x04, 0x4f
        /*00ba*/ 	.short	(.L_40 - .L_39)


	//   ....[0]....
.L_39:
        /*00bc*/ 	.word	0x00000004


	//----- nvinfo : EIATTR_RESERVED_SMEM_USED
	.align		4
.L_40:
        /*00c0*/ 	.byte	0x01, 0x41
	.zero		2


	//----- nvinfo : EIATTR_SPARSE_MMA_MASK
	.align		4
        /*00c4*/ 	.byte	0x03, 0x50
        /*00c6*/ 	.short	0x0000


	//----- nvinfo : EIATTR_TCGEN05_1CTA_USED
	.align		4
        /*00c8*/ 	.byte	0x01, 0x51
	.zero		2


	//----- nvinfo : EIATTR_MAXREG_COUNT
	.align		4
        /*00cc*/ 	.byte	0x03, 0x1b
        /*00ce*/ 	.short	0x00ff


	//----- nvinfo : EIATTR_NUM_BARRIERS
	.align		4
        /*00d0*/ 	.byte	0x02, 0x4c
        /*00d2*/ 	.byte	0x01
	.zero		1


	//----- nvinfo : EIATTR_INT_WARP_WIDE_INSTR_OFFSETS
	.align		4
        /*00d4*/ 	.byte	0x04, 0x31
        /*00d6*/ 	.short	(.L_42 - .L_41)


	//   ....[0]....
.L_41:
        /*00d8*/ 	.word	0x00001720


	//   ....[1]....
        /*00dc*/ 	.word	0x00001740


	//   ....[2]....
        /*00e0*/ 	.word	0x000017c0


	//   ....[3]....
        /*00e4*/ 	.word	0x00001bb0


	//   ....[4]....
        /*00e8*/ 	.word	0x00001bc0


	//   ....[5]....
        /*00ec*/ 	.word	0x00001c20


	//   ....[6]....
        /*00f0*/ 	.word	0x00001c30


	//   ....[7]....
        /*00f4*/ 	.word	0x00001f10


	//   ....[8]....
        /*00f8*/ 	.word	0x00001f20


	//   ....[9]....
        /*00fc*/ 	.word	0x000020b0


	//   ....[10]....
        /*0100*/ 	.word	0x000020e0


	//   ....[11]....
        /*0104*/ 	.word	0x00002100


	//   ....[12]....
        /*0108*/ 	.word	0x00002140


	//   ....[13]....
        /*010c*/ 	.word	0x00002450


	//   ....[14]....
        /*0110*/ 	.word	0x00002460


	//   ....[15]....
        /*0114*/ 	.word	0x00002830


	//   ....[16]....
        /*0118*/ 	.word	0x00002840


	//   ....[17]....
        /*011c*/ 	.word	0x00002d30


	//   ....[18]....
        /*0120*/ 	.word	0x00002d80


	//----- nvinfo : EIATTR_COOP_GROUP_MASK_REGIDS
	.align		4
.L_42:
        /*0124*/ 	.byte	0x04, 0x29
        /*0126*/ 	.short	(.L_44 - .L_43)


	//   ....[0]....
.L_43:
        /*0128*/ 	.word	0xffffffff


	//   ....[1]....
        /*012c*/ 	.word	0xffffffff


	//   ....[2]....
        /*0130*/ 	.word	0xffffffff


	//   ....[3]....
        /*0134*/ 	.word	0xffffffff


	//   ....[4]....
        /*0138*/ 	.word	0xffffffff


	//   ....[5]....
        /*013c*/ 	.word	0xffffffff


	//   ....[6]....
        /*0140*/ 	.word	0xffffffff


	//   ....[7]....
        /*0144*/ 	.word	0xffffffff


	//   ....[8]....
        /*0148*/ 	.word	0xffffffff


	//   ....[9]....
        /*014c*/ 	.word	0xffffffff


	//----- nvinfo : EIATTR_COOP_GROUP_INSTR_OFFSETS
	.align		4
.L_44:
        /*0150*/ 	.byte	0x04, 0x28
        /*0152*/ 	.short	(.L_46 - .L_45)


	//   ....[0]....
.L_45:
        /*0154*/ 	.word	0x00000050


	//   ....[1]....
        /*0158*/ 	.word	0x00000310


	//   ....[2]....
        /*015c*/ 	.word	0x00000500


	//   ....[3]....
        /*0160*/ 	.word	0x000009c0


	//   ....[4]....
        /*0164*/ 	.word	0x00000b00


	//   ....[5]....
        /*0168*/ 	.word	0x00000fb0


	//   ....[6]....
        /*016c*/ 	.word	0x000010f0


	//   ....[7]....
        /*0170*/ 	.word	0x000015e0


	//   ....[8]....
        /*0174*/ 	.word	0x00002bc0


	//   ....[9]....
        /*0178*/ 	.word	0x00002e30


	//----- nvinfo : EIATTR_VRC_CTA_INIT_COUNT
	.align		4
.L_46:
        /*017c*/ 	.byte	0x02, 0x4a
        /*017e*/ 	.byte	0x80
	.zero		1


	//----- nvinfo : EIATTR_MBARRIER_INSTR_OFFSETS
	.align		4
        /*0180*/ 	.byte	0x04, 0x39
        /*0182*/ 	.short	(.L_48 - .L_47)


	//   ....[0]....
.L_47:
        /*0184*/ 	.word	0x000017e0
        /*0188*/ 	.word	0x000000ff
        /*018c*/ 	.word	0x00018000
        /*0190*/ 	.short	0x0100
        /*0192*/ 	.byte	0x08
	.zero		1


	//   ....[1]....
        /*0194*/ 	.word	0x000017f0
        /*0198*/ 	.word	0x000000ff
        /*019c*/ 	.word	0x00018020
        /*01a0*/ 	.short	0x0100
        /*01a2*/ 	.byte	0x08
	.zero		1


	//   ....[2]....
        /*01a4*/ 	.word	0x000018a0
        /*01a8*/ 	.word	0x000000ff
        /*01ac*/ 	.word	0x00018008
        /*01b0*/ 	.short	0x0100
        /*01b2*/ 	.byte	0x08
	.zero		1


	//   ....[3]....
        /*01b4*/ 	.word	0x000018b0
        /*01b8*/ 	.word	0x000000ff
        /*01bc*/ 	.word	0x00018028
        /*01c0*/ 	.short	0x0100
        /*01c2*/ 	.byte	0x08
	.zero		1


	//   ....[4]....
        /*01c4*/ 	.word	0x00001990
        /*01c8*/ 	.word	0x000000ff
        /*01cc*/ 	.word	0x00018010
        /*01d0*/ 	.short	0x0100
        /*01d2*/ 	.byte	0x08
	.zero		1


	//   ....[5]....
        /*01d4*/ 	.word	0x000019a0
        /*01d8*/ 	.word	0x000000ff
        /*01dc*/ 	.word	0x00018030
        /*01e0*/ 	.short	0x0100
        /*01e2*/ 	.byte	0x08
	.zero		1


	//   ....[6]....
        /*01e4*/ 	.word	0x00001ab0
        /*01e8*/ 	.word	0x000000ff
        /*01ec*/ 	.word	0x00018018
        /*01f0*/ 	.short	0x0100
        /*01f2*/ 	.byte	0x08
	.zero		1


	//   ....[7]....
        /*01f4*/ 	.word	0x00001ac0
        /*01f8*/ 	.word	0x000000ff
        /*01fc*/ 	.word	0x00018038
        /*0200*/ 	.short	0x0100
        /*0202*/ 	.byte	0x08
	.zero		1


	//   ....[8]....
        /*0204*/ 	.word	0x00001cc0
        /*0208*/ 	.word	0x000000ff
        /*020c*/ 	.word	0x00018000
        /*0210*/ 	.short	0x010a
        /*0212*/ 	.byte	0x08
	.zero		1


	//   ....[9]....
        /*0214*/ 	.word	0x00001f70
        /*0218*/ 	.word	0x000000ff
        /*021c*/ 	.word	0x00018020
        /*0220*/ 	.short	0x010a
        /*0222*/ 	.byte	0x08
	.zero		1


	//   ....[10]....
        /*0224*/ 	.word	0x000021c0
        /*0228*/ 	.word	0x000000ff
        /*022c*/ 	.word	0x00018000
        /*0230*/ 	.short	0x010a
        /*0232*/ 	.byte	0x11
	.zero		1


	//   ....[11]....
        /*0234*/ 	.word	0x000024a0
        /*0238*/ 	.word	0x000000ff
        /*023c*/ 	.word	0x00018020
        /*0240*/ 	.short	0x010a
        /*0242*/ 	.byte	0x11
	.zero		1


	//   ....[12]....
        /*0244*/ 	.word	0x00002570
        /*0248*/ 	.word	0x000000ff
        /*024c*/ 	.word	0x00018000
        /*0250*/ 	.short	0x0108
        /*0252*/ 	.byte	0x08
	.zero		1


	//   ....[13]....
        /*0254*/ 	.word	0x00002580
        /*0258*/ 	.word	0x000000ff
        /*025c*/ 	.word	0x00018020
        /*0260*/ 	.short	0x0108
        /*0262*/ 	.byte	0x08
	.zero		1


	//   ....[14]....
        /*0264*/ 	.word	0x000025d0
        /*0268*/ 	.word	0x000000ff
        /*026c*/ 	.word	0x00018008
        /*0270*/ 	.short	0x0108
        /*0272*/ 	.byte	0x08
	.zero		1


	//   ....[15]....
        /*0274*/ 	.word	0x000025e0
        /*0278*/ 	.word	0x000000ff
        /*027c*/ 	.word	0x00018028
        /*0280*/ 	.short	0x0108
        /*0282*/ 	.byte	0x08
	.zero		1


	//   ....[16]....
        /*0284*/ 	.word	0x00002630
        /*0288*/ 	.word	0x000000ff
        /*028c*/ 	.word	0x00018010
        /*0290*/ 	.short	0x0108
        /*0292*/ 	.byte	0x08
	.zero		1


	//   ....[17]....
        /*0294*/ 	.word	0x00002640
        /*0298*/ 	.word	0x000000ff
        /*029c*/ 	.word	0x00018030
        /*02a0*/ 	.short	0x0108
        /*02a2*/ 	.byte	0x08
	.zero		1


	//   ....[18]....
        /*02a4*/ 	.word	0x00002690
        /*02a8*/ 	.word	0x000000ff
        /*02ac*/ 	.word	0x00018018
        /*02b0*/ 	.short	0x0108
        /*02b2*/ 	.byte	0x08
	.zero		1


	//   ....[19]....
        /*02b4*/ 	.word	0x000026a0
        /*02b8*/ 	.word	0x000000ff
        /*02bc*/ 	.word	0x00018038
        /*02c0*/ 	.short	0x0108
        /*02c2*/ 	.byte	0x08
	.zero		1


	//   ....[20]....
        /*02c4*/ 	.word	0x00002e50
        /*02c8*/ 	.word	0x000000ff
        /*02cc*/ 	.word	0x00018000
        /*02d0*/ 	.short	0x010a
        /*02d2*/ 	.byte	0x08
	.zero		1


	//   ....[21]....
        /*02d4*/ 	.word	0x00002e80
        /*02d8*/ 	.word	0x000000ff
        /*02dc*/ 	.word	0x00018020
        /*02e0*/ 	.short	0x010a
        /*02e2*/ 	.byte	0x08
	.zero		1


	//   ....[22]....
        /*02e4*/ 	.word	0x00002eb0
        /*02e8*/ 	.word	0x000000ff
        /*02ec*/ 	.word	0x00018000
        /*02f0*/ 	.short	0x010a
        /*02f2*/ 	.byte	0x11
	.zero		1


	//   ....[23]....
        /*02f4*/ 	.word	0x00002ee0
        /*02f8*/ 	.word	0x000000ff
        /*02fc*/ 	.word	0x00018020
        /*0300*/ 	.short	0x010a
        /*0302*/ 	.byte	0x11
	.zero		1


	//----- nvinfo : EIATTR_NUM_MBARRIERS
	.align		4
.L_48:
        /*0304*/ 	.byte	0x03, 0x38
        /*0306*/ 	.short	0x0008


	//----- nvinfo : EIATTR_EXIT_INSTR_OFFSETS
	.align		4
        /*0308*/ 	.byte	0x04, 0x1c
        /*030a*/ 	.short	(.L_50 - .L_49)


	//   ....[0]....
.L_49:
        /*030c*/ 	.word	0x00002e40


	//----- nvinfo : EIATTR_REQNTID
	.align		4
.L_50:
        /*0310*/ 	.byte	0x04, 0x10
        /*0312*/ 	.short	(.L_52 - .L_51)
.L_51:
        /*0314*/ 	.word	0x00000080
        /*0318*/ 	.word	0x00000001
        /*031c*/ 	.word	0x00000001


	//----- nvinfo : EIATTR_CRS_STACK_SIZE
	.align		4
.L_52:
        /*0320*/ 	.byte	0x04, 0x1e
        /*0322*/ 	.short	(.L_54 - .L_53)
.L_53:
        /*0324*/ 	.word	0x00000000


	//----- nvinfo : EIATTR_CBANK_PARAM_SIZE
	.align		4
.L_54:
        /*0328*/ 	.byte	0x03, 0x19
        /*032a*/ 	.short	0x0050


	//----- nvinfo : EIATTR_PARAM_CBANK
	.align		4
        /*032c*/ 	.byte	0x04, 0x0a
        /*032e*/ 	.short	(.L_56 - .L_55)
	.align		4
.L_55:
        /*0330*/ 	.word	index@(.nv.constant0.gluon_tcgen05)
        /*0334*/ 	.short	0x0380
        /*0336*/ 	.short	0x0050


	//----- nvinfo : EIATTR_SW_WAR
	.align		4
.L_56:
        /*0338*/ 	.byte	0x04, 0x36
        /*033a*/ 	.short	(.L_58 - .L_57)
.L_57:
        /*033c*/ 	.word	0x00000008
.L_58:


//--------------------- .nv.compat                --------------------------
	.section	.nv.compat,"",@"SHT_CUDA_COMPAT_INFO"
	.align	4
        /*0000*/ 	.byte	0x02, 0x02, 0x02, 0x00, 0x02, 0x05, 0x05, 0x00, 0x02, 0x03, 0x03, 0x00, 0x02, 0x06, 0x01, 0x00


//--------------------- .nv.callgraph             --------------------------
	.section	.nv.callgraph,"",@"SHT_CUDA_CALLGRAPH"
	.align	4
	.sectionentsize	8
	.align		4
        /*0000*/ 	.word	0x00000000
	.align		4
        /*0004*/ 	.word	0xffffffff
	.align		4
        /*0008*/ 	.word	0x00000000
	.align		4
        /*000c*/ 	.word	0xfffffffe
	.align		4
        /*0010*/ 	.word	0x00000000
	.align		4
        /*0014*/ 	.word	0xfffffffd
	.align		4
        /*0018*/ 	.word	0x00000000
	.align		4
        /*001c*/ 	.word	0xfffffffc


//--------------------- .text.gluon_tcgen05       --------------------------
	.section	.text.gluon_tcgen05,"ax",@progbits
	.align	128
        .global         gluon_tcgen05
        .type           gluon_tcgen05,@function
        .size           gluon_tcgen05,(.L_x_85 - gluon_tcgen05)
        .other          gluon_tcgen05,@"STO_CUDA_ENTRY STV_DEFAULT"
gluon_tcgen05:
.text.gluon_tcgen05:
[----:B------:R-:W1:Y:S01]  /*0000*/  LDC R1, c[0x0][0x37c] ;  /* 0x0000df00ff017b82 */ /* 0x000e620000000800 */
[----:B------:R-:W2:Y:S02]  /*0010*/  S2R R0, SR_TID.X ;  /* 0x0000000000007919 */ /* 0x000ea40000002100 */
[----:B--2---:R-:W-:-:S13]  /*0020*/  ISETP.GE.U32.AND P2, PT, R0, 0x20, PT ;  /* 0x000000200000780c */ /* 0x004fda0003f46070 */
[----:B------:R-:W-:Y:S05]  /*0030*/  @P2 BRA `(.L_x_0) ;  /* 0x0000000000b82947 */ /* 0x000fea0003800000 */
[----:B------:R-:W2:Y:S01]  /*0040*/  S2UR UR6, SR_CgaCtaId ;  /* 0x00000000000679c3 */ /* 0x000ea20000008800 */
[----:B------:R-:W-:Y:S01]  /*0050*/  NOP ;  /* 0x0000000000007918 */ /* 0x000fe20000000000 */
[----:B------:R-:W-:Y:S02]  /*0060*/  UMOV UR4, 0x40 ;  /* 0x0000004000047882 */ /* 0x000fe40000000000 */
[----:B--2---:R-:W-:-:S09]  /*0070*/  ULEA UR4, UR6, UR4, 0x18 ;  /* 0x0000000406047291 */ /* 0x004fd2000f8ec0ff */
[----:B------:R-:W2:Y:S01]  /*0080*/  LDS.U8 R2, [UR4] ;  /* 0x00000004ff027984 */ /* 0x000ea20008000000 */
[----:B------:R-:W-:Y:S02]  /*0090*/  UMOV UR4, 0x400 ;  /* 0x0000040000047882 */ /* 0x000fe40000000000 */
[----:B------:R-:W-:Y:S01]  /*00a0*/  ULEA UR4, UR6, UR4, 0x18 ;  /* 0x0000000406047291 */ /* 0x000fe2000f8ec0ff */
[----:B--2---:R-:W-:-:S13]  /*00b0*/  ISETP.NE.AND P0, PT, R2, RZ, PT ;  /* 0x000000ff0200720c */ /* 0x004fda0003f05270 */
[----:B------:R-:W-:Y:S05]  /*00c0*/  @P0 BRA `(.L_x_1) ;  /* 0x00000000007c0947 */ /* 0x000fea0003800000 */
[----:B------:R-:W-:-:S13]  /*00d0*/  ELECT P0, URZ, PT ;  /* 0x0000000000ff782f */ /* 0x000fda0003800000 */
[----:B------:R-:W-:Y:S05]  /*00e0*/  @!P0 BRA `(.L_x_2) ;  /* 0x0000000000848947 */ /* 0x000fea0003800000 */
[----:B------:R-:W-:Y:S01]  /*00f0*/  UMOV UR5, 0x4 ;  /* 0x0000000400057882 */ /* 0x000fe20000000000 */
[----:B------:R-:W-:Y:S02]  /*0100*/  IMAD.MOV.U32 R5, RZ, RZ, 0x1 ;  /* 0x00000001ff057424 */ /* 0x000fe400078e00ff */
[----:B------:R-:W-:Y:S02]  /*0110*/  IMAD.MOV.U32 R3, RZ, RZ, 0xf ;  /* 0x0000000fff037424 */ /* 0x000fe400078e00ff */
[----:B------:R-:W-:Y:S04]  /*0120*/  DEPBAR.LE SB2, 0x36 ;  /* 0x0000ad800000791a */ /* 0x000fe80000000000 */
[----:B------:R-:W2:Y:S02]  /*0130*/  UTCATOMSWS.FIND_AND_SET.ALIGN UP0, UR5, UR5 ;  /* 0x00000005000575e3 */ /* 0x000ea40008000800 */
[----:B--2---:R-:W-:-:S04]  /*0140*/  PLOP3.LUT P0, PT, PT, PT, UP0, 0x80, 0x8 ;  /* 0x000000000008781c */ /* 0x004fc80003f0f008 */
[----:B------:R-:W-:-:S04]  /*0150*/  SEL R2, RZ, 0xffffffff, !P0 ;  /* 0xffffffffff027807 */ /* 0x000fc80004000000 */
[----:B------:R-:W-:Y:S01]  /*0160*/  ISETP.NE.AND P0, PT, R2, RZ, PT ;  /* 0x000000ff0200720c */ /* 0x000fe20003f05270 */
[----:B------:R-:W-:-:S12]  /*0170*/  IMAD.U32 R2, RZ, RZ, UR5 ;  /* 0x00000005ff027e24 */ /* 0x000fd8000f8e00ff */
[----:B------:R-:W-:Y:S05]  /*0180*/  @P0 BRA `(.L_x_3) ;  /* 0x0000000000240947 */ /* 0x000fea0003800000 */
.L_x_4:
[----:B------:R-:W-:Y:S05]  /*0190*/  NANOSLEEP 0x64 ;  /* 0x000000640000795d */ /* 0x000fea0003800000 */
[----:B------:R-:W-:-:S05]  /*01a0*/  UMOV UR5, 0x4 ;  /* 0x0000000400057882 */ /* 0x000fca0000000000 */
[----:B------:R-:W-:Y:S04]  /*01b0*/  DEPBAR.LE SB2, 0x36 ;  /* 0x0000ad800000791a */ /* 0x000fe80000000000 */
[----:B------:R-:W2:Y:S02]  /*01c0*/  UTCATOMSWS.FIND_AND_SET.ALIGN UP0, UR5, UR5 ;  /* 0x00000005000575e3 */ /* 0x000ea40008000800 */
[----:B--2---:R-:W-:-:S04]  /*01d0*/  PLOP3.LUT P0, PT, PT, PT, UP0, 0x80, 0x8 ;  /* 0x000000000008781c */ /* 0x004fc80003f0f008 */
[----:B------:R-:W-:-:S04]  /*01e0*/  SEL R2, RZ, 0xffffffff, !P0 ;  /* 0xffffffffff027807 */ /* 0x000fc80004000000 */
[----:B------:R-:W-:Y:S01]  /*01f0*/  ISETP.NE.AND P0, PT, R2, RZ, PT ;  /* 0x000000ff0200720c */ /* 0x000fe20003f05270 */
[----:B------:R-:W-:-:S12]  /*0200*/  IMAD.U32 R2, RZ, RZ, UR5 ;  /* 0x00000005ff027e24 */ /* 0x000fd8000f8e00ff */
[----:B------:R-:W-:Y:S05]  /*0210*/  @!P0 BRA `(.L_x_4) ;  /* 0xfffffffc00dc8947 */ /* 0x000fea000383ffff */
.L_x_3:
[C---:B------:R-:W-:Y:S01]  /*0220*/  VIADD R4, R2.reuse, 0x10 ;  /* 0x0000001002047836 */ /* 0x040fe20000000000 */
[----:B------:R-:W-:Y:S01]  /*0230*/  UMOV UR5, 0x50 ;  /* 0x0000005000057882 */ /* 0x000fe20000000000 */
[----:B------:R-:W-:Y:S01]  /*0240*/  SHF.L.U32 R3, R3, R2, RZ ;  /* 0x0000000203037219 */ /* 0x000fe200000006ff */
[----:B------:R-:W-:Y:S01]  /*0250*/  ULEA UR5, UR6, UR5, 0x18 ;  /* 0x0000000506057291 */ /* 0x000fe2000f8ec0ff */
[----:B------:R-:W-:Y:S01]  /*0260*/  IMAD.SHL.U32 R2, R2, 0x20, RZ ;  /* 0x0000002002027824 */ /* 0x000fe200078e00ff */
[----:B------:R-:W-:-:S04]  /*0270*/  SHF.L.U32 R4, R5, R4, RZ ;  /* 0x0000000405047219 */ /* 0x000fc800000006ff */
[----:B------:R-:W-:-:S05]  /*0280*/  LOP3.LUT R3, R4, R3, RZ, 0xfc, !PT ;  /* 0x0000000304037212 */ /* 0x000fca00078efcff */
[----:B------:R2:W-:Y:S04]  /*0290*/  ATOMS.OR RZ, [UR5], R3 ;  /* 0x00000003ffff798c */ /* 0x0005e8000b000005 */
[----:B------:R2:W-:Y:S01]  /*02a0*/  STS [UR4], R2 ;  /* 0x00000002ff007988 */ /* 0x0005e20008000804 */
[----:B------:R-:W-:Y:S05]  /*02b0*/  BRA `(.L_x_2) ;  /* 0x0000000000107947 */ /* 0x000fea0003800000 */
.L_x_1:
[----:B------:R-:W-:Y:S01]  /*02c0*/  IMAD.MOV.U32 R3, RZ, RZ, -0x1 ;  /* 0xffffffffff037424 */ /* 0x000fe200078e00ff */
[----:B------:R-:W-:-:S04]  /*02d0*/  MOV R2, 0x300 ;  /* 0x0000030000027802 */ /* 0x000fc80000000f00 */
[----:B------:R2:W-:Y:S03]  /*02e0*/  STS [UR4], R3 ;  /* 0x00000003ff007988 */ /* 0x0005e60008000804 */
[----:B-12---:R-:W-:Y:S05]  /*02f0*/  CALL.REL.NOINC `($__internal_1_$__cuda_sm10x_tcgen05_guardrail_trap_phase_invalid_during_alloc) ;  /* 0x0000002c00107944 */ /* 0x006fea0003c00000 */
.L_x_2:
[----:B------:R-:W-:Y:S05]  /*0300*/  WARPSYNC.ALL ;  /* 0x0000000000007948 */ /* 0x000fea0003800000 */
[----:B------:R-:W-:Y:S01]  /*0310*/  NOP ;  /* 0x0000000000007918 */ /* 0x000fe20000000000 */
.L_x_0:
[----:B------:R-:W3:Y:S08]  /*0320*/  S2UR UR4, SR_CgaCtaId ;  /* 0x00000000000479c3 */ /* 0x000ef00000008800 */
[----:B------:R-:W-:Y:S01]  /*0330*/  BAR.SYNC.DEFER_BLOCKING 0x0 ;  /* 0x0000000000007b1d */ /* 0x000fe20000010000 */
[----:B------:R-:W-:-:S05]  /*0340*/  LOP3.LUT R68, R0, 0x7f, RZ, 0xc0, !PT ;  /* 0x0000007f00447812 */ /* 0x000fca00078ec0ff */
[----:B------:R-:W-:Y:S02]  /*0350*/  UMOV UR8, 0x400 ;  /* 0x0000040000087882 */ /* 0x000fe40000000000 */
[----:B--2---:R-:W2:Y:S08]  /*0360*/  LDC R3, c[0x0][0x398] ;  /* 0x0000e600ff037b82 */ /* 0x004eb00000000800 */
[----:B------:R-:W4:Y:S01]  /*0370*/  LDC R12, c[0x0][0x3a0] ;  /* 0x0000e800ff0c7b82 */ /* 0x000f220000000800 */
[----:B---3--:R-:W-:-:S07]  /*0380*/  ULEA UR8, UR4, UR8, 0x18 ;  /* 0x0000000804087291 */ /* 0x008fce000f8ec0ff */
[----:B------:R-:W3:Y:S02]  /*0390*/  S2UR UR12, SR_CTAID.Y ;  /* 0x00000000000c79c3 */ /* 0x000ee40000002600 */
[----:B------:R-:W5:Y:S06]  /*03a0*/  LDS R4, [UR8] ;  /* 0x00000008ff047984 */ /* 0x000f6c0008000800 */
[----:B------:R-:W-:Y:S06]  /*03b0*/  BAR.SYNC.DEFER_BLOCKING 0x0 ;  /* 0x0000000000007b1d */ /* 0x000fec0000010000 */
[----:B------:R-:W-:Y:S05]  /*03c0*/  @P2 BRA `(.L_x_5) ;  /* 0x0000000000182947 */ /* 0x000fea0003800000 */
[----:B------:R-:W-:Y:S01]  /*03d0*/  ELECT P0, URZ, PT ;  /* 0x0000000000ff782f */ /* 0x000fe20003800000 */
[----:B------:R-:W-:Y:S01]  /*03e0*/  IMAD.MOV.U32 R2, RZ, RZ, 0x1 ;  /* 0x00000001ff027424 */ /* 0x000fe200078e00ff */
[----:B------:R-:W-:Y:S01]  /*03f0*/  UMOV UR5, 0x40 ;  /* 0x0000004000057882 */ /* 0x000fe20000000000 */
[----:B------:R-:W-:Y:S01]  /*0400*/  UVIRTCOUNT.DEALLOC.SMPOOL 0x80 ;  /* 0x000000800000784c */ /* 0x000fe20000000000 */
[----:B------:R-:W-:-:S09]  /*0410*/  ULEA UR5, UR4, UR5, 0x18 ;  /* 0x0000000504057291 */ /* 0x000fd2000f8ec0ff */
[----:B------:R5:W-:Y:S03]  /*0420*/  @P0 STS.U8 [UR5], R2 ;  /* 0x00000002ff000988 */ /* 0x000be60008000005 */
.L_x_5:
[----:B------:R-:W5:Y:S01]  /*0430*/  S2UR UR4, SR_CTAID.Z ;  /* 0x00000000000479c3 */ /* 0x000f620000002700 */
[----:B------:R-:W4:Y:S01]  /*0440*/  LDCU UR5, c[0x0][0x370] ;  /* 0x00006e00ff0577ac */ /* 0x000f220008000800 */
[C---:B------:R-:W-:Y:S01]  /*0450*/  ISETP.GE.U32.AND P0, PT, R68.reuse, 0x20, PT ;  /* 0x000000204400780c */ /* 0x040fe20003f06070 */
[----:B--2--5:R-:W-:Y:S01]  /*0460*/  VIADD R2, R3, 0xffffffff ;  /* 0xffffffff03027836 */ /* 0x024fe20000000000 */
[C---:B------:R-:W-:Y:S01]  /*0470*/  ISETP.NE.U32.AND P3, PT, R68.reuse, RZ, PT ;  /* 0x000000ff4400720c */ /* 0x040fe20003f65070 */
[----:B------:R-:W2:Y:S01]  /*0480*/  LDCU UR6, c[0x0][0x374] ;  /* 0x00006e80ff0677ac */ /* 0x000ea20008000800 */
[----:B------:R-:W-:Y:S01]  /*0490*/  LEA R13, R68, UR8, 0x2 ;  /* 0x00000008440d7c11 */ /* 0x000fe2000f8e10ff */
[----:B----4-:R-:W-:Y:S01]  /*04a0*/  VIADD R10, R12, 0xffffffff ;  /* 0xffffffff0c0a7836 */ /* 0x010fe20000000000 */
[----:B------:R-:W4:Y:S01]  /*04b0*/  S2UR UR13, SR_CTAID.X ;  /* 0x00000000000d79c3 */ /* 0x000f220000002500 */
[----:B------:R-:W5:Y:S01]  /*04c0*/  LDCU.64 UR10, c[0x0][0x3c0] ;  /* 0x00007800ff0a77ac */ /* 0x000f620008000a00 */
[----:B------:R-:W-:Y:S01]  /*04d0*/  R2UR UR24, R4 ;  /* 0x00000000041872ca */ /* 0x000fe200000e0000 */
[----:B------:R-:W-:Y:S04]  /*04e0*/  BSSY.RECONVERGENT B0, `(.L_x_6) ;  /* 0x0000011000007945 */ /* 0x000fe80003800200 */
[----:B------:R3:W-:Y:S01]  /*04f0*/  @!P0 STS [R13], RZ ;  /* 0x000000ff0d008388 */ /* 0x0007e20000000800 */
[----:B------:R-:W-:-:S03]  /*0500*/  NOP ;  /* 0x0000000000007918 */ /* 0x000fc60000000000 */
[----:B------:R3:W-:Y:S02]  /*0510*/  @!P3 STS [UR8+0x24], R2 ;  /* 0x00002402ff00b988 */ /* 0x0007e40008000808 */
[----:B--23--:R-:W-:Y:S02]  /*0520*/  UIMAD UR4, UR4, UR6, UR12 ;  /* 0x00000006040472a4 */ /* 0x00cfe4000f8e020c */
[----:B------:R2:W-:Y:S02]  /*0530*/  @!P3 STS [UR8+0x20], R10 ;  /* 0x0000200aff00b988 */ /* 0x0005e40008000808 */
[----:B----4-:R-:W-:-:S04]  /*0540*/  UIMAD UR4, UR4, UR5, UR13 ;  /* 0x00000005040472a4 */ /* 0x010fc8000f8e020d */
[----:B------:R-:W-:-:S04]  /*0550*/  UIMAD UR4, UR4, 0x180, URZ ;  /* 0x00000180040478a4 */ /* 0x000fc8000f8e02ff */
[----:B-----5:R-:W-:-:S04]  /*0560*/  UIADD3 UR20, UP0, UPT, UR4, UR10, URZ ;  /* 0x0000000a04147290 */ /* 0x020fc8000ff1e0ff */
[----:B------:R-:W-:Y:S01]  /*0570*/  ULEA.HI.X.SX32 UR21, UR4, UR11, 0x1, UP0 ;  /* 0x0000000b04157291 */ /* 0x000fe200080f0eff */
[----:B--2---:R-:W-:Y:S11]  /*0580*/  @P3 BRA `(.L_x_7) ;  /* 0x0000000000183947 */ /* 0x004ff60003800000 */
[----:B------:R-:W2:Y:S01]  /*0590*/  LDS R3, [UR8+0x8] ;  /* 0x00000808ff037984 */ /* 0x000ea20008000800 */
[----:B------:R-:W3:Y:S01]  /*05a0*/  LDC.64 R6, c[0x0][0x380] ;  /* 0x0000e000ff067b82 */ /* 0x000ee20000000a00 */
[----:B------:R-:W-:Y:S02]  /*05b0*/  IMAD.MOV.U32 R4, RZ, RZ, 0x70 ;  /* 0x00000070ff047424 */ /* 0x000fe400078e00ff */
[----:B---3--:R3:W-:Y:S03]  /*05c0*/  STS.64 [UR8], R6 ;  /* 0x00000006ff007988 */ /* 0x0087e60008000a08 */
[----:B--2---:R-:W-:-:S05]  /*05d0*/  LOP3.LUT R3, R3, 0x10, R4, 0xd8, !PT ;  /* 0x0000001003037812 */ /* 0x004fca00078ed804 */
[----:B------:R3:W-:Y:S02]  /*05e0*/  STS [UR8+0x8], R3 ;  /* 0x00000803ff007988 */ /* 0x0007e40008000808 */
.L_x_7:
[----:B------:R-:W-:Y:S05]  /*05f0*/  BSYNC.RECONVERGENT B0 ;  /* 0x0000000000007941 */ /* 0x000fea0003800200 */
.L_x_6:
[----:B------:R-:W-:Y:S04]  /*0600*/  BSSY.RECONVERGENT B0, `(.L_x_8) ;  /* 0x000000a000007945 */ /* 0x000fe80003800200 */
[----:B------:R-:W-:Y:S05]  /*0610*/  @P3 BRA `(.L_x_9) ;  /* 0x0000000000203947 */ /* 0x000fea0003800000 */
[----:B---3--:R-:W2:Y:S01]  /*0620*/  LDS R3, [UR8+0x34] ;  /* 0x00003408ff037984 */ /* 0x008ea20008000800 */
[----:B------:R-:W-:Y:S02]  /*0630*/  IMAD.MOV.U32 R4, RZ, RZ, 0x3f000000 ;  /* 0x3f000000ff047424 */ /* 0x000fe400078e00ff */
[----:B------:R-:W-:Y:S01]  /*0640*/  @!P3 IMAD.MOV.U32 R5, RZ, RZ, 0x3f ;  /* 0x0000003fff05b424 */ /* 0x000fe200078e00ff */
[----:B------:R-:W3:Y:S02]  /*0650*/  @!P3 LDS R6, [UR8+0x38] ;  /* 0x00003808ff06b984 */ /* 0x000ee40008000800 */
[----:B--2---:R-:W-:Y:S02]  /*0660*/  LOP3.LUT R3, R3, 0xff000000, R4, 0xb8, !PT ;  /* 0xff00000003037812 */ /* 0x004fe400078eb804 */
[----:B---3--:R-:W-:-:S03]  /*0670*/  @!P3 LOP3.LUT R4, R6, 0xff, R5, 0xb8, !PT ;  /* 0x000000ff0604b812 */ /* 0x008fc600078eb805 */
[----:B------:R2:W-:Y:S04]  /*0680*/  STS [UR8+0x34], R3 ;  /* 0x00003403ff007988 */ /* 0x0005e80008000808 */
[----:B------:R2:W-:Y:S02]  /*0690*/  @!P3 STS [UR8+0x38], R4 ;  /* 0x00003804ff00b988 */ /* 0x0005e40008000808 */
.L_x_9:
[----:B------:R-:W-:Y:S05]  /*06a0*/  BSYNC.RECONVERGENT B0 ;  /* 0x0000000000007941 */ /* 0x000fea0003800200 */
.L_x_8:
[----:B------:R-:W-:Y:S04]  /*06b0*/  BSSY.RECONVERGENT B0, `(.L_x_10) ;  /* 0x000000e000007945 */ /* 0x000fe80003800200 */
[----:B------:R-:W-:Y:S05]  /*06c0*/  @P3 BRA `(.L_x_11) ;  /* 0x0000000000303947 */ /* 0x000fea0003800000 */
[----:B--2---:R-:W2:Y:S01]  /*06d0*/  LDS R4, [UR8+0x34] ;  /* 0x00003408ff047984 */ /* 0x004ea20008000800 */
[----:B------:R-:W4:Y:S03]  /*06e0*/  LDC.64 R8, c[0x0][0x3a8] ;  /* 0x0000ea00ff087b82 */ /* 0x000f260000000a00 */
[----:B---3--:R-:W3:Y:S01]  /*06f0*/  LDS R3, [UR8+0x1c] ;  /* 0x00001c08ff037984 */ /* 0x008ee20008000800 */
[C---:B----4-:R-:W-:Y:S01]  /*0700*/  SHF.L.U64.HI R6, R8.reuse, 0x1, R9 ;  /* 0x0000000108067819 */ /* 0x050fe20000010209 */
[----:B------:R-:W-:-:S03]  /*0710*/  IMAD.SHL.U32 R5, R8, 0x2, RZ ;  /* 0x0000000208057824 */ /* 0x000fc600078e00ff */
[--C-:B------:R-:W-:Y:S02]  /*0720*/  SHF.R.U32.HI R8, RZ, 0x4, R6.reuse ;  /* 0x00000004ff087819 */ /* 0x100fe40000011606 */
[----:B------:R-:W-:-:S05]  /*0730*/  SHF.R.U64 R5, R5, 0x4, R6 ;  /* 0x0000000405057819 */ /* 0x000fca0000001206 */
[----:B------:R4:W-:Y:S01]  /*0740*/  STS [UR8+0xc], R5 ;  /* 0x00000c05ff007988 */ /* 0x0009e20008000808 */
[----:B--2---:R-:W-:Y:S02]  /*0750*/  LOP3.LUT R4, R4, 0x7, RZ, 0xb8, !PT ;  /* 0x0000000704047812 */ /* 0x004fe400078eb8ff */
[----:B---3--:R-:W-:-:S03]  /*0760*/  LOP3.LUT R3, R3, 0xf, R8, 0xb8, !PT ;  /* 0x0000000f03037812 */ /* 0x008fc600078eb808 */
[----:B------:R4:W-:Y:S04]  /*0770*/  STS [UR8+0x34], R4 ;  /* 0x00003404ff007988 */ /* 0x0009e80008000808 */
[----:B------:R4:W-:Y:S02]  /*0780*/  STS [UR8+0x1c], R3 ;  /* 0x00001c03ff007988 */ /* 0x0009e40008000808 */
.L_x_11:
[----:B------:R-:W-:Y:S05]  /*0790*/  BSYNC.RECONVERGENT B0 ;  /* 0x0000000000007941 */ /* 0x000fea0003800200 */
.L_x_10:
[----:B------:R-:W-:Y:S04]  /*07a0*/  BSSY.RECONVERGENT B1, `(.L_x_12) ;  /* 0x000001a000017945 */ /* 0x000fe80003800200 */
[----:B------:R-:W-:Y:S04]  /*07b0*/  BSSY.RELIABLE B0, `(.L_x_13) ;  /* 0x0000015000007945 */ /* 0x000fe80003800100 */
[----:B------:R-:W-:Y:S05]  /*07c0*/  @P3 BRA `(.L_x_14) ;  /* 0x0000000000203947 */ /* 0x000fea0003800000 */
[----:B--234-:R-:W2:Y:S02]  /*07d0*/  LDS R3, [UR8+0x34] ;  /* 0x00003408ff037984 */ /* 0x01cea40008000800 */
[----:B--2---:R-:W-:-:S05]  /*07e0*/  LOP3.LUT R3, R3, 0x38, RZ, 0xb8, !PT ;  /* 0x0000003803037812 */ /* 0x004fca00078eb8ff */
[----:B------:R2:W-:Y:S01]  /*07f0*/  STS [UR8+0x34], R3 ;  /* 0x00003403ff007988 */ /* 0x0005e20008000808 */
[----:B------:R-:W-:Y:S05]  /*0800*/  @P3 BRA `(.L_x_15) ;  /* 0x0000000000203947 */ /* 0x000fea0003800000 */
[----:B--2---:R-:W2:Y:S01]  /*0810*/  LDS R3, [UR8+0x8] ;  /* 0x00000808ff037984 */ /* 0x004ea20008000800 */
[----:B------:R-:W-:-:S05]  /*0820*/  IMAD.MOV.U32 R4, RZ, RZ, 0x780 ;  /* 0x00000780ff047424 */ /* 0x000fca00078e00ff */
[----:B--2---:R-:W-:-:S05]  /*0830*/  LOP3.LUT R3, R3, 0x300, R4, 0xd8, !PT ;  /* 0x0000030003037812 */ /* 0x004fca00078ed804 */
[----:B------:R5:W-:Y:S02]  /*0840*/  STS [UR8+0x8], R3 ;  /* 0x00000803ff007988 */ /* 0x000be40008000808 */
.L_x_14:
[----:B------:R-:W-:Y:S05]  /*0850*/  @P3 BRA `(.L_x_16) ;  /* 0x0000000000283947 */ /* 0x000fea0003800000 */
[----:B--2345:R-:W2:Y:S02]  /*0860*/  LDS R3, [UR8+0x8] ;  /* 0x00000808ff037984 */ /* 0x03cea40008000800 */
[----:B--2---:R-:W-:-:S05]  /*0870*/  LOP3.LUT R3, R3, 0x1800, RZ, 0xb8, !PT ;  /* 0x0000180003037812 */ /* 0x004fca00078eb8ff */
[----:B------:R3:W-:Y:S02]  /*0880*/  STS [UR8+0x8], R3 ;  /* 0x00000803ff007988 */ /* 0x0007e40008000808 */
.L_x_15:
[----:B------:R-:W-:Y:S05]  /*0890*/  @P3 BREAK.RELIABLE B0 ;  /* 0x0000000000003942 */ /* 0x000fea0003800100 */
[----:B------:R-:W-:Y:S05]  /*08a0*/  @P3 BRA `(.L_x_17) ;  /* 0x0000000000243947 */ /* 0x000fea0003800000 */
[----:B------:R-:W4:Y:S01]  /*08b0*/  LDS R4, [UR8+0x8] ;  /* 0x00000808ff047984 */ /* 0x000f220008000800 */
[----:B--23--:R-:W-:-:S05]  /*08c0*/  IMAD.MOV.U32 R3, RZ, RZ, 0x6000 ;  /* 0x00006000ff037424 */ /* 0x00cfca00078e00ff */
[----:B----4-:R-:W-:-:S04]  /*08d0*/  LOP3.LUT R3, R4, 0x6000, R3, 0xd8, !PT ;  /* 0x0000600004037812 */ /* 0x010fc800078ed803 */
[----:B------:R-:W-:-:S05]  /*08e0*/  LOP3.LUT R3, R3, 0x400000, RZ, 0xb8, !PT ;  /* 0x0040000003037812 */ /* 0x000fca00078eb8ff */
[----:B------:R2:W-:Y:S02]  /*08f0*/  STS [UR8+0x8], R3 ;  /* 0x00000803ff007988 */ /* 0x0005e40008000808 */
.L_x_16:
[----:B------:R-:W-:Y:S05]  /*0900*/  BSYNC.RELIABLE B0 ;  /* 0x0000000000007941 */ /* 0x000fea0003800100 */
.L_x_13:
[----:B--2345:R-:W2:Y:S02]  /*0910*/  @!P3 LDS R3, [UR8+0x8] ;  /* 0x00000808ff03b984 */ /* 0x03cea40008000800 */
[----:B--2---:R-:W-:-:S05]  /*0920*/  @!P3 LOP3.LUT R3, R3, 0x8000, RZ, 0xb8, !PT ;  /* 0x000080000303b812 */ /* 0x004fca00078eb8ff */
[----:B------:R4:W-:Y:S02]  /*0930*/  @!P3 STS [UR8+0x8], R3 ;  /* 0x00000803ff00b988 */ /* 0x0009e40008000808 */
.L_x_17:
[----:B------:R-:W-:Y:S05]  /*0940*/  BSYNC.RECONVERGENT B1 ;  /* 0x0000000000017941 */ /* 0x000fea0003800200 */
.L_x_12:
[----:B------:R-:W-:Y:S05]  /*0950*/  WARPSYNC.ALL ;  /* 0x0000000000007948 */ /* 0x000fea0003800000 */
[----:B------:R-:W-:Y:S01]  /*0960*/  NOP ;  /* 0x0000000000007918 */ /* 0x000fe20000000000 */
[----:B------:R-:W5:Y:S02]  /*0970*/  LDC R6, c[0x0][0x39c] ;  /* 0x0000e700ff067b82 */ /* 0x000f640000000800 */
[----:B-----5:R-:W-:Y:S01]  /*0980*/  VIADD R6, R6, 0xffffffff ;  /* 0xffffffff06067836 */ /* 0x020fe20000000000 */
[----:B------:R-:W-:Y:S06]  /*0990*/  @P0 BRA `(.L_x_18) ;  /* 0x0000000000300947 */ /* 0x000fec0003800000 */
[----:B--234-:R-:W2:Y:S01]  /*09a0*/  S2R R3, SR_LANEID ;  /* 0x0000000000037919 */ /* 0x01cea20000000000 */
[----:B------:R-:W-:Y:S05]  /*09b0*/  WARPSYNC.ALL ;  /* 0x0000000000007948 */ /* 0x000fea0003800000 */
[----:B------:R-:W-:Y:S01]  /*09c0*/  NOP ;  /* 0x0000000000007918 */ /* 0x000fe20000000000 */
[----:B--2---:R-:W-:-:S05]  /*09d0*/  IMAD.SHL.U32 R3, R3, 0x4, RZ ;  /* 0x0000000403037824 */ /* 0x004fca00078e00ff */
[----:B------:R-:W2:Y:S01]  /*09e0*/  LDS R7, [R3+UR8] ;  /* 0x0000000803077984 */ /* 0x000ea20008000800 */
[----:B------:R-:W-:-:S05]  /*09f0*/  IADD3 R4, P1, PT, R3, UR20, RZ ;  /* 0x0000001403047c10 */ /* 0x000fca000ff3e0ff */
[----:B------:R-:W-:-:S05]  /*0a00*/  IMAD.X R5, RZ, RZ, UR21, P1 ;  /* 0x00000015ff057e24 */ /* 0x000fca00088e06ff */
[----:B--2---:R5:W2:Y:S01]  /*0a10*/  ATOMG.E.EXCH.STRONG.GPU PT, RZ, [R4], R7 ;  /* 0x0000000704ff73a8 */ /* 0x004aa200041ee100 */
[----:B------:R-:W-:-:S04]  /*0a20*/  DEPBAR {5,4,3,2,1,0} ;  /* 0x0000003f0000791a */ /* 0x000fc80000000000 */
[----:B------:R-:W3:Y:S02]  /*0a30*/  CCTL.E.C.LDCU.IV.DEEP [UR20] ;  /* 0x0000000014007540 */ /* 0x000ee40009c08000 */
[----:B---3--:R5:W-:Y:S01]  /*0a40*/  UTMACCTL.IV [UR20] ;  /* 0x00000000140079b9 */ /* 0x008be20008000000 */
[----:B------:R-:W-:Y:S01]  /*0a50*/  NOP ;  /* 0x0000000000007918 */ /* 0x000fe20000000000 */
.L_x_18:
[----:B------:R-:W-:Y:S05]  /*0a60*/  @P0 BRA `(.L_x_19) ;  /* 0x00000000000c0947 */ /* 0x000fea0003800000 */
[----:B------:R0:W-:Y:S01]  /*0a70*/  UTMACMDFLUSH ;  /* 0x00000000000079b7 */ /* 0x0001e20000000000 */
[----:B------:R-:W-:Y:S05]  /*0a80*/  @P0 BRA `(.L_x_19) ;  /* 0x0000000000040947 */ /* 0x000fea0003800000 */
[----:B------:R-:W-:-:S04]  /*0a90*/  DEPBAR.LE SB0, 0x0 ;  /* 0x000080000000791a */ /* 0x000fc80000000000 */
.L_x_19:
[----:B------:R-:W-:Y:S05]  /*0aa0*/  WARPSYNC.ALL ;  /* 0x0000000000007948 */ /* 0x000fea0003800000 */
[----:B------:R-:W-:Y:S01]  /*0ab0*/  NOP ;  /* 0x0000000000007918 */ /* 0x000fe20000000000 */
[----:B--2---:R-:W-:Y:S06]  /*0ac0*/  BAR.SYNC.DEFER_BLOCKING 0x0 ;  /* 0x0000000000007b1d */ /* 0x004fec0000010000 */
[----:B------:R-:W-:Y:S02]  /*0ad0*/  BSSY.RECONVERGENT B1, `(.L_x_20) ;  /* 0x000000b000017945 */ /* 0x000fe40003800200 */
[----:B------:R-:W-:Y:S06]  /*0ae0*/  BAR.SYNC.DEFER_BLOCKING 0x0 ;  /* 0x0000000000007b1d */ /* 0x000fec0000010000 */
[----:B------:R2:W-:Y:S01]  /*0af0*/  @!P0 STS [R13], RZ ;  /* 0x000000ff0d008388 */ /* 0x0005e20000000800 */
[----:B------:R-:W-:Y:S01]  /*0b00*/  NOP ;  /* 0x0000000000007918 */ /* 0x000fe20000000000 */
[----:B------:R-:W-:Y:S05]  /*0b10*/  @P3 BRA `(.L_x_21) ;  /* 0x0000000000183947 */ /* 0x000fea0003800000 */
[----:B---34-:R-:W3:Y:S01]  /*0b20*/  LDS R3, [UR8+0x8] ;  /* 0x00000808ff037984 */ /* 0x018ee20008000800 */
[----:B------:R-:W4:Y:S01]  /*0b30*/  LDC.64 R8, c[0x0][0x388] ;  /* 0x0000e200ff087b82 */ /* 0x000f220000000a00 */
[----:B-----5:R-:W-:Y:S02]  /*0b40*/  IMAD.MOV.U32 R4, RZ, RZ, 0x70 ;  /* 0x00000070ff047424 */ /* 0x020fe400078e00ff */
[----:B----4-:R4:W-:Y:S03]  /*0b50*/  STS.64 [UR8], R8 ;  /* 0x00000008ff007988 */ /* 0x0109e60008000a08 */
[----:B---3--:R-:W-:-:S05]  /*0b60*/  LOP3.LUT R3, R3, 0x10, R4, 0xd8, !PT ;  /* 0x0000001003037812 */ /* 0x008fca00078ed804 */
[----:B------:R4:W-:Y:S02]  /*0b70*/  STS [UR8+0x8], R3 ;  /* 0x00000803ff007988 */ /* 0x0009e40008000808 */
.L_x_21:
[----:B-----5:R-:W-:Y:S05]  /*0b80*/  BSYNC.RECONVERGENT B1 ;  /* 0x0000000000017941 */ /* 0x020fea0003800200 */
.L_x_20:
[----:B------:R-:W-:Y:S04]  /*0b90*/  BSSY.RECONVERGENT B1, `(.L_x_22) ;  /* 0x000000a000017945 */ /* 0x000fe80003800200 */
[----:B------:R-:W-:Y:S05]  /*0ba0*/  @P3 BRA `(.L_x_23) ;  /* 0x0000000000203947 */ /* 0x000fea0003800000 */
[----:B---34-:R-:W3:Y:S01]  /*0bb0*/  LDS R3, [UR8+0x34] ;  /* 0x00003408ff037984 */ /* 0x018ee20008000800 */
[----:B------:R-:W-:Y:S02]  /*0bc0*/  IMAD.MOV.U32 R8, RZ, RZ, 0x3f000000 ;  /* 0x3f000000ff087424 */ /* 0x000fe400078e00ff */
[----:B------:R-:W-:Y:S01]  /*0bd0*/  @!P3 IMAD.MOV.U32 R5, RZ, RZ, 0x3f ;  /* 0x0000003fff05b424 */ /* 0x000fe200078e00ff */
[----:B------:R-:W4:Y:S02]  /*0be0*/  @!P3 LDS R4, [UR8+0x38] ;  /* 0x00003808ff04b984 */ /* 0x000f240008000800 */
[----:B---3--:R-:W-:Y:S02]  /*0bf0*/  LOP3.LUT R3, R3, 0xff000000, R8, 0xb8, !PT ;  /* 0xff00000003037812 */ /* 0x008fe400078eb808 */
[----:B----4-:R-:W-:-:S03]  /*0c00*/  @!P3 LOP3.LUT R4, R4, 0xff, R5, 0xb8, !PT ;  /* 0x000000ff0404b812 */ /* 0x010fc600078eb805 */
[----:B------:R5:W-:Y:S04]  /*0c10*/  STS [UR8+0x34], R3 ;  /* 0x00003403ff007988 */ /* 0x000be80008000808 */
[----:B------:R5:W-:Y:S02]  /*0c20*/  @!P3 STS [UR8+0x38], R4 ;  /* 0x00003804ff00b988 */ /* 0x000be40008000808 */
.L_x_23:
[----:B------:R-:W-:Y:S05]  /*0c30*/  BSYNC.RECONVERGENT B1 ;  /* 0x0000000000017941 */ /* 0x000fea0003800200 */
.L_x_22:
[----:B------:R-:W-:Y:S04]  /*0c40*/  BSSY.RECONVERGENT B1, `(.L_x_24) ;  /* 0x0000004000017945 */ /* 0x000fe80003800200 */
[----:B------:R-:W-:Y:S05]  /*0c50*/  @P3 BRA `(.L_x_25) ;  /* 0x0000000000083947 */ /* 0x000fea0003800000 */
[----:B------:R2:W-:Y:S04]  /*0c60*/  STS [UR8+0x24], R10 ;  /* 0x0000240aff007988 */ /* 0x0005e80008000808 */
[----:B------:R2:W-:Y:S02]  /*0c70*/  STS [UR8+0x20], R6 ;  /* 0x00002006ff007988 */ /* 0x0005e40008000808 */
.L_x_25:
[----:B------:R-:W-:Y:S05]  /*0c80*/  BSYNC.RECONVERGENT B1 ;  /* 0x0000000000017941 */ /* 0x000fea0003800200 */
.L_x_24:
[----:B------:R-:W-:Y:S04]  /*0c90*/  BSSY.RECONVERGENT B1, `(.L_x_26) ;  /* 0x000000e000017945 */ /* 0x000fe80003800200 */
[----:B------:R-:W-:Y:S05]  /*0ca0*/  @P3 BRA `(.L_x_27) ;  /* 0x0000000000303947 */ /* 0x000fea0003800000 */
[----:B-----5:R-:W5:Y:S01]  /*0cb0*/  LDS R4, [UR8+0x34] ;  /* 0x00003408ff047984 */ /* 0x020f620008000800 */
[----:B--2---:R-:W2:Y:S03]  /*0cc0*/  LDC.64 R10, c[0x0][0x3b0] ;  /* 0x0000ec00ff0a7b82 */ /* 0x004ea60000000a00 */
[----:B---34-:R-:W3:Y:S01]  /*0cd0*/  LDS R3, [UR8+0x1c] ;  /* 0x00001c08ff037984 */ /* 0x018ee20008000800 */
[C---:B--2---:R-:W-:Y:S01]  /*0ce0*/  SHF.L.U64.HI R8, R10.reuse, 0x1, R11 ;  /* 0x000000010a087819 */ /* 0x044fe2000001020b */
[----:B------:R-:W-:-:S03]  /*0cf0*/  IMAD.SHL.U32 R5, R10, 0x2, RZ ;  /* 0x000000020a057824 */ /* 0x000fc600078e00ff */
[--C-:B------:R-:W-:Y:S02]  /*0d00*/  SHF.R.U32.HI R10, RZ, 0x4, R8.reuse ;  /* 0x00000004ff0a7819 */ /* 0x100fe40000011608 */
[----:B------:R-:W-:-:S05]  /*0d10*/  SHF.R.U64 R5, R5, 0x4, R8 ;  /* 0x0000000405057819 */ /* 0x000fca0000001208 */
[----:B------:R2:W-:Y:S01]  /*0d20*/  STS [UR8+0xc], R5 ;  /* 0x00000c05ff007988 */ /* 0x0005e20008000808 */
[----:B-----5:R-:W-:Y:S02]  /*0d30*/  LOP3.LUT R4, R4, 0x7, RZ, 0xb8, !PT ;  /* 0x0000000704047812 */ /* 0x020fe400078eb8ff */
[----:B---3--:R-:W-:-:S03]  /*0d40*/  LOP3.LUT R3, R3, 0xf, R10, 0xb8, !PT ;  /* 0x0000000f03037812 */ /* 0x008fc600078eb80a */
[----:B------:R2:W-:Y:S04]  /*0d50*/  STS [UR8+0x34], R4 ;  /* 0x00003404ff007988 */ /* 0x0005e80008000808 */
[----:B------:R2:W-:Y:S02]  /*0d60*/  STS [UR8+0x1c], R3 ;  /* 0x00001c03ff007988 */ /* 0x0005e40008000808 */
.L_x_27:
[----:B------:R-:W-:Y:S05]  /*0d70*/  BSYNC.RECONVERGENT B1 ;  /* 0x0000000000017941 */ /* 0x000fea0003800200 */
.L_x_26:
[----:B------:R-:W-:Y:S04]  /*0d80*/  BSSY.RECONVERGENT B2, `(.L_x_28) ;  /* 0x000001a000027945 */ /* 0x000fe80003800200 */
[----:B------:R-:W-:Y:S04]  /*0d90*/  BSSY.RELIABLE B1, `(.L_x_29) ;  /* 0x0000015000017945 */ /* 0x000fe80003800100 */
[----:B------:R-:W-:Y:S05]  /*0da0*/  @P3 BRA `(.L_x_30) ;  /* 0x0000000000203947 */ /* 0x000fea0003800000 */
[----:B--2345:R-:W2:Y:S02]  /*0db0*/  LDS R3, [UR8+0x34] ;  /* 0x00003408ff037984 */ /* 0x03cea40008000800 */
[----:B--2---:R-:W-:-:S05]  /*0dc0*/  LOP3.LUT R3, R3, 0x38, RZ, 0xb8, !PT ;  /* 0x0000003803037812 */ /* 0x004fca00078eb8ff */
[----:B------:R2:W-:Y:S01]  /*0dd0*/  STS [UR8+0x34], R3 ;  /* 0x00003403ff007988 */ /* 0x0005e20008000808 */
[----:B------:R-:W-:Y:S05]  /*0de0*/  @P3 BRA `(.L_x_31) ;  /* 0x0000000000203947 */ /* 0x000fea0003800000 */
[----:B--2---:R-:W2:Y:S01]  /*0df0*/  LDS R3, [UR8+0x8] ;  /* 0x00000808ff037984 */ /* 0x004ea20008000800 */
[----:B------:R-:W-:-:S05]  /*0e00*/  IMAD.MOV.U32 R4, RZ, RZ, 0x780 ;  /* 0x00000780ff047424 */ /* 0x000fca00078e00ff */
[----:B--2---:R-:W-:-:S05]  /*0e10*/  LOP3.LUT R3, R3, 0x300, R4, 0xd8, !PT ;  /* 0x0000030003037812 */ /* 0x004fca00078ed804 */
[----:B------:R2:W-:Y:S02]  /*0e20*/  STS [UR8+0x8], R3 ;  /* 0x00000803ff007988 */ /* 0x0005e40008000808 */
.L_x_30:
[----:B------:R-:W-:Y:S05]  /*0e30*/  @P3 BRA `(.L_x_32) ;  /* 0x0000000000283947 */ /* 0x000fea0003800000 */
[----:B--2345:R-:W2:Y:S02]  /*0e40*/  LDS R3, [UR8+0x8] ;  /* 0x00000808ff037984 */ /* 0x03cea40008000800 */
[----:B--2---:R-:W-:-:S05]  /*0e50*/  LOP3.LUT R3, R3, 0x1800, RZ, 0xb8, !PT ;  /* 0x0000180003037812 */ /* 0x004fca00078eb8ff */
[----:B------:R3:W-:Y:S02]  /*0e60*/  STS [UR8+0x8], R3 ;  /* 0x00000803ff007988 */ /* 0x0007e40008000808 */
.L_x_31:
[----:B------:R-:W-:Y:S05]  /*0e70*/  @P3 BREAK.RELIABLE B1 ;  /* 0x0000000000013942 */ /* 0x000fea0003800100 */
[----:B------:R-:W-:Y:S05]  /*0e80*/  @P3 BRA `(.L_x_33) ;  /* 0x0000000000243947 */ /* 0x000fea0003800000 */
[----:B--23--:R-:W2:Y:S01]  /*0e90*/  LDS R3, [UR8+0x8] ;  /* 0x00000808ff037984 */ /* 0x00cea20008000800 */
[----:B------:R-:W-:-:S05]  /*0ea0*/  IMAD.MOV.U32 R4, RZ, RZ, 0x6000 ;  /* 0x00006000ff047424 */ /* 0x000fca00078e00ff */
[----:B--2---:R-:W-:-:S04]  /*0eb0*/  LOP3.LUT R3, R3, 0x6000, R4, 0xd8, !PT ;  /* 0x0000600003037812 */ /* 0x004fc800078ed804 */
[----:B------:R-:W-:-:S05]  /*0ec0*/  LOP3.LUT R3, R3, 0x400000, RZ, 0xb8, !PT ;  /* 0x0040000003037812 */ /* 0x000fca00078eb8ff */
[----:B------:R2:W-:Y:S02]  /*0ed0*/  STS [UR8+0x8], R3 ;  /* 0x00000803ff007988 */ /* 0x0005e40008000808 */
.L_x_32:
[----:B------:R-:W-:Y:S05]  /*0ee0*/  BSYNC.RELIABLE B1 ;  /* 0x0000000000017941 */ /* 0x000fea0003800100 */
.L_x_29:
[----:B--2345:R-:W2:Y:S02]  /*0ef0*/  @!P3 LDS R3, [UR8+0x8] ;  /* 0x00000808ff03b984 */ /* 0x03cea40008000800 */
[----:B--2---:R-:W-:-:S05]  /*0f00*/  @!P3 LOP3.LUT R3, R3, 0x8000, RZ, 0xb8, !PT ;  /* 0x000080000303b812 */ /* 0x004fca00078eb8ff */
[----:B------:R4:W-:Y:S02]  /*0f10*/  @!P3 STS [UR8+0x8], R3 ;  /* 0x00000803ff00b988 */ /* 0x0009e40008000808 */
.L_x_33:
[----:B------:R-:W-:Y:S05]  /*0f20*/  BSYNC.RECONVERGENT B2 ;  /* 0x0000000000027941 */ /* 0x000fea0003800200 */
.L_x_28:
[----:B------:R-:W-:Y:S05]  /*0f30*/  WARPSYNC.ALL ;  /* 0x0000000000007948 */ /* 0x000fea0003800000 */
[----:B------:R-:W-:Y:S01]  /*0f40*/  NOP ;  /* 0x0000000000007918 */ /* 0x000fe20000000000 */
[----:B------:R-:W-:-:S04]  /*0f50*/  UIADD3 UR5, UPT, UPT, UR4, 0x80, URZ ;  /* 0x0000008004057890 */ /* 0x000fc8000fffe0ff */
[----:B------:R-:W-:-:S04]  /*0f60*/  UIADD3 UR22, UP0, UPT, UR5, UR10, URZ ;  /* 0x0000000a05167290 */ /* 0x000fc8000ff1e0ff */
[----:B------:R-:W-:Y:S01]  /*0f70*/  ULEA.HI.X.SX32 UR23, UR5, UR11, 0x1, UP0 ;  /* 0x0000000b05177291 */ /* 0x000fe200080f0eff */
[----:B------:R-:W-:Y:S11]  /*0f80*/  @P0 BRA `(.L_x_34) ;  /* 0x0000000000300947 */ /* 0x000ff60003800000 */
        /* <DEDUP_REMOVED lines=12> */
.L_x_34:
[----:B------:R-:W-:Y:S05]  /*1050*/  @P0 BRA `(.L_x_35) ;  /* 0x00000000000c0947 */ /* 0x000fea0003800000 */
[----:B------:R0:W-:Y:S01]  /*1060*/  UTMACMDFLUSH ;  /* 0x00000000000079b7 */ /* 0x0001e20000000000 */
[----:B------:R-:W-:Y:S05]  /*1070*/  @P0 BRA `(.L_x_35) ;  /* 0x0000000000040947 */ /* 0x000fea0003800000 */
[----:B------:R-:W-:-:S04]  /*1080*/  DEPBAR.LE SB0, 0x0 ;  /* 0x000080000000791a */ /* 0x000fc80000000000 */
.L_x_35:
        /* <DEDUP_REMOVED lines=8> */
[----:B---345:R-:W3:Y:S01]  /*1110*/  LDS R3, [UR8+0x8] ;  /* 0x00000808ff037984 */ /* 0x038ee20008000800 */
[----:B------:R-:W4:Y:S01]  /*1120*/  LDC.64 R8, c[0x0][0x390] ;  /* 0x0000e400ff087b82 */ /* 0x000f220000000a00 */
[----:B------:R-:W-:Y:S02]  /*1130*/  IMAD.MOV.U32 R4, RZ, RZ, 0x70 ;  /* 0x00000070ff047424 */ /* 0x000fe400078e00ff */
[----:B----4-:R4:W-:Y:S03]  /*1140*/  STS.64 [UR8], R8 ;  /* 0x00000008ff007988 */ /* 0x0109e60008000a08 */
[----:B---3--:R-:W-:-:S05]  /*1150*/  LOP3.LUT R3, R3, 0x10, R4, 0xd8, !PT ;  /* 0x0000001003037812 */ /* 0x008fca00078ed804 */
[----:B------:R4:W-:Y:S02]  /*1160*/  STS [UR8+0x8], R3 ;  /* 0x00000803ff007988 */ /* 0x0009e40008000808 */
.L_x_37:
[----:B-----5:R-:W-:Y:S05]  /*1170*/  BSYNC.RECONVERGENT B2 ;  /* 0x0000000000027941 */ /* 0x020fea0003800200 */
.L_x_36:
[----:B------:R-:W-:Y:S04]  /*1180*/  BSSY.RECONVERGENT B3, `(.L_x_38) ;  /* 0x0000011000037945 */ /* 0x000fe80003800200 */
[----:B------:R-:W-:Y:S04]  /*1190*/  BSSY.RELIABLE B2, `(.L_x_39) ;  /* 0x000000e000027945 */ /* 0x000fe80003800100 */
[----:B------:R-:W-:Y:S05]  /*11a0*/  @P3 BRA `(.L_x_40) ;  /* 0x0000000000243947 */ /* 0x000fea0003800000 */
[----:B---34-:R-:W3:Y:S01]  /*11b0*/  LDS R3, [UR8+0x34] ;  /* 0x00003408ff037984 */ /* 0x018ee20008000800 */
[----:B------:R-:W-:-:S05]  /*11c0*/  IMAD.MOV.U32 R4, RZ, RZ, 0x3f000000 ;  /* 0x3f000000ff047424 */ /* 0x000fca00078e00ff */
[----:B---3--:R-:W-:-:S05]  /*11d0*/  LOP3.LUT R3, R3, 0xff000000, R4, 0xb8, !PT ;  /* 0xff00000003037812 */ /* 0x008fca00078eb804 */
[----:B------:R3:W-:Y:S01]  /*11e0*/  STS [UR8+0x34], R3 ;  /* 0x00003403ff007988 */ /* 0x0007e20008000808 */
[----:B------:R-:W-:Y:S05]  /*11f0*/  @P3 BRA `(.L_x_41) ;  /* 0x00000000001c3947 */ /* 0x000fea0003800000 */
[----:B---3--:R-:W3:Y:S01]  /*1200*/  LDS R3, [UR8+0x38] ;  /* 0x00003808ff037984 */ /* 0x008ee20008000800 */
[----:B------:R-:W-:-:S05]  /*1210*/  IMAD.MOV.U32 R4, RZ, RZ, 0x3f ;  /* 0x0000003fff047424 */ /* 0x000fca00078e00ff */
[----:B---3--:R-:W-:-:S05]  /*1220*/  LOP3.LUT R3, R3, 0xff, R4, 0xb8, !PT ;  /* 0x000000ff03037812 */ /* 0x008fca00078eb804 */
[----:B------:R5:W-:Y:S02]  /*1230*/  STS [UR8+0x38], R3 ;  /* 0x00003803ff007988 */ /* 0x000be40008000808 */
.L_x_40:
[----:B------:R-:W-:Y:S05]  /*1240*/  @P3 BREAK.RELIABLE B2 ;  /* 0x0000000000023942 */ /* 0x000fea0003800100 */
[----:B------:R-:W-:Y:S05]  /*1250*/  @P3 BRA `(.L_x_42) ;  /* 0x00000000000c3947 */ /* 0x000fea0003800000 */
[----:B------:R2:W-:Y:S02]  /*1260*/  STS [UR8+0x20], R6 ;  /* 0x00002006ff007988 */ /* 0x0005e40008000808 */
.L_x_41:
[----:B------:R-:W-:Y:S05]  /*1270*/  BSYNC.RELIABLE B2 ;  /* 0x0000000000027941 */ /* 0x000fea0003800100 */
.L_x_39:
[----:B------:R2:W-:Y:S02]  /*1280*/  @!P3 STS [UR8+0x24], R2 ;  /* 0x00002402ff00b988 */ /* 0x0005e40008000808 */
.L_x_42:
[----:B------:R-:W-:Y:S05]  /*1290*/  BSYNC.RECONVERGENT B3 ;  /* 0x0000000000037941 */ /* 0x000fea0003800200 */
.L_x_38:
[----:B------:R-:W-:Y:S05]  /*12a0*/  WARPSYNC.ALL ;  /* 0x0000000000007948 */ /* 0x000fea0003800000 */
[----:B------:R-:W-:Y:S01]  /*12b0*/  NOP ;  /* 0x0000000000007918 */ /* 0x000fe20000000000 */
[----:B------:R-:W-:Y:S04]  /*12c0*/  BSSY.RECONVERGENT B3, `(.L_x_43) ;  /* 0x000000e000037945 */ /* 0x000fe80003800200 */
[----:B------:R-:W-:Y:S05]  /*12d0*/  @P3 BRA `(.L_x_44) ;  /* 0x0000000000303947 */ /* 0x000fea0003800000 */
[----:B---345:R-:W3:Y:S01]  /*12e0*/  LDS R3, [UR8+0x34] ;  /* 0x00003408ff037984 */ /* 0x038ee20008000800 */
[----:B------:R-:W4:Y:S03]  /*12f0*/  LDC.64 R4, c[0x0][0x3b8] ;  /* 0x0000ee00ff047b82 */ /* 0x000f260000000a00 */
[----:B--2---:R-:W2:Y:S01]  /*1300*/  LDS R2, [UR8+0x1c] ;  /* 0x00001c08ff027984 */ /* 0x004ea20008000800 */
[C---:B----4-:R-:W-:Y:S01]  /*1310*/  SHF.L.U64.HI R5, R4.reuse, 0x1, R5 ;  /* 0x0000000104057819 */ /* 0x050fe20000010205 */
[----:B------:R-:W-:-:S03]  /*1320*/  IMAD.SHL.U32 R4, R4, 0x2, RZ ;  /* 0x0000000204047824 */ /* 0x000fc600078e00ff */
[--C-:B------:R-:W-:Y:S02]  /*1330*/  SHF.R.U32.HI R7, RZ, 0x4, R5.reuse ;  /* 0x00000004ff077819 */ /* 0x100fe40000011605 */
[----:B------:R-:W-:-:S05]  /*1340*/  SHF.R.U64 R4, R4, 0x4, R5 ;  /* 0x0000000404047819 */ /* 0x000fca0000001205 */
[----:B------:R4:W-:Y:S01]  /*1350*/  STS [UR8+0xc], R4 ;  /* 0x00000c04ff007988 */ /* 0x0009e20008000808 */
[----:B---3--:R-:W-:Y:S02]  /*1360*/  LOP3.LUT R3, R3, 0x7, RZ, 0xb8, !PT ;  /* 0x0000000703037812 */ /* 0x008fe400078eb8ff */
[----:B--2---:R-:W-:-:S03]  /*1370*/  LOP3.LUT R2, R2, 0xf, R7, 0xb8, !PT ;  /* 0x0000000f02027812 */ /* 0x004fc600078eb807 */
[----:B------:R4:W-:Y:S04]  /*1380*/  STS [UR8+0x34], R3 ;  /* 0x00003403ff007988 */ /* 0x0009e80008000808 */
[----:B------:R4:W-:Y:S02]  /*1390*/  STS [UR8+0x1c], R2 ;  /* 0x00001c02ff007988 */ /* 0x0009e40008000808 */
.L_x_44:
[----:B------:R-:W-:Y:S05]  /*13a0*/  BSYNC.RECONVERGENT B3 ;  /* 0x0000000000037941 */ /* 0x000fea0003800200 */
.L_x_43:
[----:B------:R-:W-:Y:S04]  /*13b0*/  BSSY.RECONVERGENT B4, `(.L_x_45) ;  /* 0x000001a000047945 */ /* 0x000fe80003800200 */
[----:B------:R-:W-:Y:S04]  /*13c0*/  BSSY.RELIABLE B3, `(.L_x_46) ;  /* 0x0000015000037945 */ /* 0x000fe80003800100 */
[----:B------:R-:W-:Y:S05]  /*13d0*/  @P3 BRA `(.L_x_47) ;  /* 0x0000000000203947 */ /* 0x000fea0003800000 */
[----:B--2-4-:R-:W2:Y:S02]  /*13e0*/  LDS R2, [UR8+0x34] ;  /* 0x00003408ff027984 */ /* 0x014ea40008000800 */
[----:B--2---:R-:W-:-:S05]  /*13f0*/  LOP3.LUT R2, R2, 0x38, RZ, 0xb8, !PT ;  /* 0x0000003802027812 */ /* 0x004fca00078eb8ff */
[----:B------:R2:W-:Y:S01]  /*1400*/  STS [UR8+0x34], R2 ;  /* 0x00003402ff007988 */ /* 0x0005e20008000808 */
[----:B------:R-:W-:Y:S05]  /*1410*/  @P3 BRA `(.L_x_48) ;  /* 0x0000000000203947 */ /* 0x000fea0003800000 */
[----:B--2---:R-:W2:Y:S01]  /*1420*/  LDS R2, [UR8+0x8] ;  /* 0x00000808ff027984 */ /* 0x004ea20008000800 */
[----:B---3-5:R-:W-:-:S05]  /*1430*/  IMAD.MOV.U32 R3, RZ, RZ, 0x780 ;  /* 0x00000780ff037424 */ /* 0x028fca00078e00ff */
[----:B--2---:R-:W-:-:S05]  /*1440*/  LOP3.LUT R2, R2, 0x300, R3, 0xd8, !PT ;  /* 0x0000030002027812 */ /* 0x004fca00078ed803 */
[----:B------:R2:W-:Y:S02]  /*1450*/  STS [UR8+0x8], R2 ;  /* 0x00000802ff007988 */ /* 0x0005e40008000808 */
.L_x_47:
[----:B------:R-:W-:Y:S05]  /*1460*/  @P3 BRA `(.L_x_49) ;  /* 0x0000000000283947 */ /* 0x000fea0003800000 */
[----:B--2-4-:R-:W2:Y:S02]  /*1470*/  LDS R2, [UR8+0x8] ;  /* 0x00000808ff027984 */ /* 0x014ea40008000800 */
[----:B--2---:R-:W-:-:S05]  /*1480*/  LOP3.LUT R2, R2, 0x1800, RZ, 0xb8, !PT ;  /* 0x0000180002027812 */ /* 0x004fca00078eb8ff */
[----:B------:R4:W-:Y:S02]  /*1490*/  STS [UR8+0x8], R2 ;  /* 0x00000802ff007988 */ /* 0x0009e40008000808 */
.L_x_48:
[----:B------:R-:W-:Y:S05]  /*14a0*/  @P3 BREAK.RELIABLE B3 ;  /* 0x0000000000033942 */ /* 0x000fea0003800100 */
[----:B------:R-:W-:Y:S05]  /*14b0*/  @P3 BRA `(.L_x_50) ;  /* 0x0000000000243947 */ /* 0x000fea0003800000 */
[----:B--2-4-:R-:W2:Y:S01]  /*14c0*/  LDS R2, [UR8+0x8] ;  /* 0x00000808ff027984 */ /* 0x014ea20008000800 */
[----:B---3-5:R-:W-:-:S05]  /*14d0*/  IMAD.MOV.U32 R3, RZ, RZ, 0x6000 ;  /* 0x00006000ff037424 */ /* 0x028fca00078e00ff */
[----:B--2---:R-:W-:-:S04]  /*14e0*/  LOP3.LUT R2, R2, 0x6000, R3, 0xd8, !PT ;  /* 0x0000600002027812 */ /* 0x004fc800078ed803 */
[----:B------:R-:W-:-:S05]  /*14f0*/  LOP3.LUT R2, R2, 0x400000, RZ, 0xb8, !PT ;  /* 0x0040000002027812 */ /* 0x000fca00078eb8ff */
[----:B------:R2:W-:Y:S02]  /*1500*/  STS [UR8+0x8], R2 ;  /* 0x00000802ff007988 */ /* 0x0005e40008000808 */
.L_x_49:
[----:B------:R-:W-:Y:S05]  /*1510*/  BSYNC.RELIABLE B3 ;  /* 0x0000000000037941 */ /* 0x000fea0003800100 */
.L_x_46:
[----:B--2-4-:R-:W2:Y:S02]  /*1520*/  @!P3 LDS R2, [UR8+0x8] ;  /* 0x00000808ff02b984 */ /* 0x014ea40008000800 */
[----:B--2---:R-:W-:-:S05]  /*1530*/  @!P3 LOP3.LUT R2, R2, 0x8000, RZ, 0xb8, !PT ;  /* 0x000080000202b812 */ /* 0x004fca00078eb8ff */
[----:B------:R2:W-:Y:S02]  /*1540*/  @!P3 STS [UR8+0x8], R2 ;  /* 0x00000802ff00b988 */ /* 0x0005e40008000808 */
.L_x_50:
[----:B------:R-:W-:Y:S05]  /*1550*/  BSYNC.RECONVERGENT B4 ;  /* 0x0000000000047941 */ /* 0x000fea0003800200 */
.L_x_45:
[----:B------:R-:W-:Y:S05]  /*1560*/  WARPSYNC.ALL ;  /* 0x0000000000007948 */ /* 0x000fea0003800000 */
[----:B------:R-:W-:Y:S01]  /*1570*/  NOP ;  /* 0x0000000000007918 */ /* 0x000fe20000000000 */
[----:B------:R-:W-:-:S04]  /*1580*/  UIADD3 UR4, UPT, UPT, UR4, 0x100, URZ ;  /* 0x0000010004047890 */ /* 0x000fc8000fffe0ff */
[----:B------:R-:W-:-:S04]  /*1590*/  UIADD3 UR10, UP0, UPT, UR4, UR10, URZ ;  /* 0x0000000a040a7290 */ /* 0x000fc8000ff1e0ff */
[----:B------:R-:W-:Y:S01]  /*15a0*/  ULEA.HI.X.SX32 UR11, UR4, UR11, 0x1, UP0 ;  /* 0x0000000b040b7291 */ /* 0x000fe200080f0eff */
[----:B------:R-:W-:Y:S11]  /*15b0*/  @P0 BRA `(.L_x_51) ;  /* 0x0000000000300947 */ /* 0x000ff60003800000 */
[----:B--2-4-:R-:W2:Y:S01]  /*15c0*/  S2R R2, SR_LANEID ;  /* 0x0000000000027919 */ /* 0x014ea20000000000 */
[----:B------:R-:W-:Y:S05]  /*15d0*/  WARPSYNC.ALL ;  /* 0x0000000000007948 */ /* 0x000fea0003800000 */
[----:B------:R-:W-:Y:S01]  /*15e0*/  NOP ;  /* 0x0000000000007918 */ /* 0x000fe20000000000 */
[----:B--2---:R-:W-:-:S05]  /*15f0*/  IMAD.SHL.U32 R4, R2, 0x4, RZ ;  /* 0x0000000402047824 */ /* 0x004fca00078e00ff */
[----:B------:R-:W2:Y:S01]  /*1600*/  LDS R5, [R4+UR8] ;  /* 0x0000000804057984 */ /* 0x000ea20008000800 */
[----:B------:R-:W-:-:S05]  /*1610*/  IADD3 R2, P1, PT, R4, UR10, RZ ;  /* 0x0000000a04027c10 */ /* 0x000fca000ff3e0ff */
[----:B---3-5:R-:W-:-:S05]  /*1620*/  IMAD.X R3, RZ, RZ, UR11, P1 ;  /* 0x0000000bff037e24 */ /* 0x028fca00088e06ff */
[----:B--2---:R2:W3:Y:S01]  /*1630*/  ATOMG.E.EXCH.STRONG.GPU PT, RZ, [R2], R5 ;  /* 0x0000000502ff73a8 */ /* 0x0044e200041ee100 */
[----:B------:R-:W-:-:S04]  /*1640*/  DEPBAR {5,4,3,2,1,0} ;  /* 0x0000003f0000791a */ /* 0x000fc80000000000 */
[----:B------:R-:W4:Y:S02]  /*1650*/  CCTL.E.C.LDCU.IV.DEEP [UR10] ;  /* 0x000000000a007540 */ /* 0x000f240009c08000 */
[----:B----4-:R2:W-:Y:S01]  /*1660*/  UTMACCTL.IV [UR10] ;  /* 0x000000000a0079b9 */ /* 0x0105e20008000000 */
[----:B------:R-:W-:Y:S01]  /*1670*/  NOP ;  /* 0x0000000000007918 */ /* 0x000fe20000000000 */
.L_x_51:
[----:B------:R-:W-:Y:S05]  /*1680*/  @P0 BRA `(.L_x_52) ;  /* 0x00000000000c0947 */ /* 0x000fea0003800000 */
[----:B------:R0:W-:Y:S01]  /*1690*/  UTMACMDFLUSH ;  /* 0x00000000000079b7 */ /* 0x0001e20000000000 */
[----:B------:R-:W-:Y:S05]  /*16a0*/  @P0 BRA `(.L_x_52) ;  /* 0x0000000000040947 */ /* 0x000fea0003800000 */
[----:B------:R-:W-:-:S04]  /*16b0*/  DEPBAR.LE SB0, 0x0 ;  /* 0x000080000000791a */ /* 0x000fc80000000000 */
.L_x_52:
[----:B------:R-:W-:Y:S05]  /*16c0*/  WARPSYNC.ALL ;  /* 0x0000000000007948 */ /* 0x000fea0003800000 */
[----:B------:R-:W-:Y:S01]  /*16d0*/  NOP ;  /* 0x0000000000007918 */ /* 0x000fe20000000000 */
[----:B---3--:R-:W-:Y:S01]  /*16e0*/  BAR.SYNC.DEFER_BLOCKING 0x0 ;  /* 0x0000000000007b1d */ /* 0x008fe20000010000 */
[----:B--2-4-:R-:W-:Y:S01]  /*16f0*/  SHF.R.U32.HI R2, RZ, 0x5, R0 ;  /* 0x00000005ff027819 */ /* 0x014fe20000011600 */
[----:B------:R-:W-:-:S03]  /*1700*/  USHF.L.U32 UR12, UR12, 0x7, URZ ;  /* 0x000000070c0c7899 */ /* 0x000fc600080006ff */
[----:B------:R-:W-:Y:S01]  /*1710*/  R2UR UR9, R2 ;  /* 0x00000000020972ca */ /* 0x000fe200000e0000 */
[----:B------:R-:W-:Y:S01]  /*1720*/  VOTEU.ALL UP0, P3 ;  /* 0x0000000000ff7886 */ /* 0x000fe20001800000 */
[----:B------:R-:W-:Y:S01]  /*1730*/  UMOV UR4, 0x1 ;  /* 0x0000000100047882 */ /* 0x000fe20000000000 */
[----:B------:R-:W-:Y:S01]  /*1740*/  VOTEU.ALL UP1, P3 ;  /* 0x0000000000ff7886 */ /* 0x000fe20001820000 */
[----:B------:R-:W-:Y:S02]  /*1750*/  BSSY.RECONVERGENT B4, `(.L_x_53) ;  /* 0x0000018000047945 */ /* 0x000fe40003800200 */
[----:B------:R-:W-:-:S04]  /*1760*/  @!UP0 UIADD3 UR6, UPT, UPT, -UR4, 0x100000, URZ ;  /* 0x0010000004068890 */ /* 0x000fc8000fffe1ff */
[----:B------:R-:W-:Y:S02]  /*1770*/  @!UP0 USHF.L.U32 UR7, UR6, 0xb, URZ ;  /* 0x0000000b06078899 */ /* 0x000fe400080006ff */
[----:B------:R-:W-:Y:S02]  /*1780*/  @!UP0 USHF.L.U32 UR6, UR6, 0x1, URZ ;  /* 0x0000000106068899 */ /* 0x000fe400080006ff */
[----:B------:R-:W-:-:S04]  /*1790*/  @!UP0 UIADD3 UR4, UPT, UPT, -UR4, 0x100000, URZ ;  /* 0x0010000004048890 */ /* 0x000fc8000fffe1ff */
[----:B------:R-:W-:Y:S02]  /*17a0*/  @!UP0 USHF.L.U32 UR5, UR4, 0xb, URZ ;  /* 0x0000000b04058899 */ /* 0x000fe400080006ff */
[----:B------:R-:W-:Y:S01]  /*17b0*/  @!UP0 USHF.L.U32 UR4, UR4, 0x1, URZ ;  /* 0x0000000104048899 */ /* 0x000fe200080006ff */
[----:B------:R-:W-:Y:S01]  /*17c0*/  VOTEU.ALL UP0, P3 ;  /* 0x0000000000ff7886 */ /* 0x000fe20001800000 */
[----:B------:R-:W2:Y:S04]  /*17d0*/  FENCE.VIEW.ASYNC.S ;  /* 0x00000000000073c6 */ /* 0x000ea80000000000 */
[----:B--2---:R2:W3:Y:S06]  /*17e0*/  @!UP0 SYNCS.EXCH.64 URZ, [UR8+0x18000], UR6 ;  /* 0x0180000608ff85b2 */ /* 0x0044ec0008000100 */
[----:B------:R2:W3:Y:S02]  /*17f0*/  @!UP1 SYNCS.EXCH.64 URZ, [UR8+0x18020], UR4 ;  /* 0x0180200408ff95b2 */ /* 0x0004e40008000100 */
[----:B---3--:R-:W-:Y:S06]  /*1800*/  BAR.SYNC.DEFER_BLOCKING 0x0 ;  /* 0x0000000000007b1d */ /* 0x008fec0000010000 */
[----:B------:R-:W-:Y:S05]  /*1810*/  @P3 BRA `(.L_x_54) ;  /* 0x00000000002c3947 */ /* 0x000fea0003800000 */
[----:B--2---:R-:W-:Y:S02]  /*1820*/  UMOV UR4, 0x1 ;  /* 0x0000000100047882 */ /* 0x004fe40000000000 */
[----:B------:R-:W-:-:S04]  /*1830*/  UIADD3 UR6, UPT, UPT, -UR4, 0x100000, URZ ;  /* 0x0010000004067890 */ /* 0x000fc8000fffe1ff */
[----:B------:R-:W-:Y:S02]  /*1840*/  USHF.L.U32 UR7, UR6, 0xb, URZ ;  /* 0x0000000b06077899 */ /* 0x000fe400080006ff */
[----:B------:R-:W-:Y:S02]  /*1850*/  USHF.L.U32 UR6, UR6, 0x1, URZ ;  /* 0x0000000106067899 */ /* 0x000fe400080006ff */
[----:B------:R-:W-:-:S04]  /*1860*/  UIADD3 UR4, UPT, UPT, -UR4, 0x100000, URZ ;  /* 0x0010000004047890 */ /* 0x000fc8000fffe1ff */
[----:B------:R-:W-:Y:S02]  /*1870*/  USHF.L.U32 UR5, UR4, 0xb, URZ ;  /* 0x0000000b04057899 */ /* 0x000fe400080006ff */
[----:B------:R-:W-:Y:S01]  /*1880*/  USHF.L.U32 UR4, UR4, 0x1, URZ ;  /* 0x0000000104047899 */ /* 0x000fe200080006ff */
[----:B------:R-:W2:Y:S03]  /*1890*/  FENCE.VIEW.ASYNC.S ;  /* 0x00000000000073c6 */ /* 0x000ea60000000000 */
[----:B--2---:R3:W4:Y:S08]  /*18a0*/  SYNCS.EXCH.64 URZ, [UR8+0x18008], UR6 ;  /* 0x0180080608ff75b2 */ /* 0x0047300008000100 */
[----:B------:R3:W2:Y:S02]  /*18b0*/  SYNCS.EXCH.64 URZ, [UR8+0x18028], UR4 ;  /* 0x0180280408ff75b2 */ /* 0x0006a40008000100 */
[----:B---3--:R-:W-:Y:S01]  /*18c0*/  NOP ;  /* 0x0000000000007918 */ /* 0x008fe20000000000 */
.L_x_54:
[----:B--2---:R-:W-:Y:S05]  /*18d0*/  BSYNC.RECONVERGENT B4 ;  /* 0x0000000000047941 */ /* 0x004fea0003800200 */
.L_x_53:
[----:B----4-:R-:W-:Y:S06]  /*18e0*/  BAR.SYNC.DEFER_BLOCKING 0x0 ;  /* 0x0000000000007b1d */ /* 0x010fec0000010000 */
[----:B------:R-:W-:Y:S04]  /*18f0*/  BSSY.RECONVERGENT B4, `(.L_x_55) ;  /* 0x000000d000047945 */ /* 0x000fe80003800200 */
[----:B------:R-:W-:Y:S05]  /*1900*/  @P3 BRA `(.L_x_56) ;  /* 0x00000000002c3947 */ /* 0x000fea0003800000 */
[----:B------:R-:W-:Y:S02]  /*1910*/  UMOV UR4, 0x1 ;  /* 0x0000000100047882 */ /* 0x000fe40000000000 */
[----:B------:R-:W-:-:S04]  /*1920*/  UIADD3 UR6, UPT, UPT, -UR4, 0x100000, URZ ;  /* 0x0010000004067890 */ /* 0x000fc8000fffe1ff */
[----:B------:R-:W-:Y:S02]  /*1930*/  USHF.L.U32 UR7, UR6, 0xb, URZ ;  /* 0x0000000b06077899 */ /* 0x000fe400080006ff */
[----:B------:R-:W-:Y:S02]  /*1940*/  USHF.L.U32 UR6, UR6, 0x1, URZ ;  /* 0x0000000106067899 */ /* 0x000fe400080006ff */
[----:B------:R-:W-:-:S04]  /*1950*/  UIADD3 UR4, UPT, UPT, -UR4, 0x100000, URZ ;  /* 0x0010000004047890 */ /* 0x000fc8000fffe1ff */
[----:B------:R-:W-:Y:S02]  /*1960*/  USHF.L.U32 UR5, UR4, 0xb, URZ ;  /* 0x0000000b04057899 */ /* 0x000fe400080006ff */
[----:B------:R-:W-:Y:S01]  /*1970*/  USHF.L.U32 UR4, UR4, 0x1, URZ ;  /* 0x0000000104047899 */ /* 0x000fe200080006ff */
[----:B------:R-:W2:Y:S03]  /*1980*/  FENCE.VIEW.ASYNC.S ;  /* 0x00000000000073c6 */ /* 0x000ea60000000000 */
[----:B--2---:R2:W3:Y:S08]  /*1990*/  SYNCS.EXCH.64 URZ, [UR8+0x18010], UR6 ;  /* 0x0180100608ff75b2 */ /* 0x0044f00008000100 */
[----:B------:R2:W4:Y:S01]  /*19a0*/  SYNCS.EXCH.64 URZ, [UR8+0x18030], UR4 ;  /* 0x0180300408ff75b2 */ /* 0x0005220008000100 */
[----:B------:R-:W-:Y:S01]  /*19b0*/  NOP ;  /* 0x0000000000007918 */ /* 0x000fe20000000000 */
.L_x_56:
[----:B--2---:R-:W-:Y:S05]  /*19c0*/  BSYNC.RECONVERGENT B4 ;  /* 0x0000000000047941 */ /* 0x004fea0003800200 */
.L_x_55:
[----:B---34-:R-:W-:Y:S01]  /*19d0*/  BAR.SYNC.DEFER_BLOCKING 0x0 ;  /* 0x0000000000007b1d */ /* 0x018fe20000010000 */
[----:B------:R-:W-:Y:S01]  /*19e0*/  UIADD3 UR6, UPT, UPT, UR8, 0x18020, URZ ;  /* 0x0001802008067890 */ /* 0x000fe2000fffe0ff */
[----:B------:R-:W-:Y:S01]  /*19f0*/  ISETP.GE.AND P0, PT, R12, 0x1, PT ;  /* 0x000000010c00780c */ /* 0x000fe20003f06270 */
[----:B------:R-:W-:-:S03]  /*1a00*/  USHF.L.U32 UR7, UR13, 0x6, URZ ;  /* 0x000000060d077899 */ /* 0x000fc600080006ff */
        /* <DEDUP_REMOVED lines=13> */
.L_x_58:
[----:B--2---:R-:W-:Y:S05]  /*1ae0*/  BSYNC.RECONVERGENT B4 ;  /* 0x0000000000047941 */ /* 0x004fea0003800200 */
.L_x_57:
[----:B------:R-:W-:Y:S05]  /*1af0*/  @!P0 BRA `(.L_x_59) ;  /* 0x0000000800908947 */ /* 0x000fea0003800000 */
[----:B---34-:R-:W-:Y:S01]  /*1b00*/  BAR.SYNC.DEFER_BLOCKING 0x0 ;  /* 0x0000000000007b1d */ /* 0x018fe20000010000 */
[----:B------:R-:W-:Y:S01]  /*1b10*/  ELECT P1, URZ, PT ;  /* 0x0000000000ff782f */ /* 0x000fe20003820000 */
[----:B------:R-:W-:Y:S01]  /*1b20*/  @!P3 IMAD.MOV.U32 R2, RZ, RZ, 0x6000 ;  /* 0x00006000ff02b424 */ /* 0x000fe200078e00ff */
[----:B------:R-:W-:Y:S02]  /*1b30*/  UIADD3 UR16, UPT, UPT, UR8, 0x10000, URZ ;  /* 0x0001000008107890 */ /* 0x000fe4000fffe0ff */
[----:B------:R-:W-:Y:S01]  /*1b40*/  ISETP.LT.U32.AND P1, PT, R68, 0x20, P1 ;  /* 0x000000204400780c */ /* 0x000fe20000f21070 */
[----:B------:R-:W-:Y:S01]  /*1b50*/  UMOV UR19, UR7 ;  /* 0x0000000700137c82 */ /* 0x000fe20008000000 */
[----:B------:R-:W-:Y:S01]  /*1b60*/  ELECT P0, URZ, PT ;  /* 0x0000000000ff782f */ /* 0x000fe20003800000 */
[----:B------:R-:W-:-:S03]  /*1b70*/  ULOP3.LUT UR4, UR9, 0x1, URZ, 0xc0, !UPT ;  /* 0x0000000109047892 */ /* 0x000fc6000f8ec0ff */
[----:B------:R-:W-:Y:S01]  /*1b80*/  ISETP.LT.U32.AND P0, PT, R68, 0x40, P0 ;  /* 0x000000404400780c */ /* 0x000fe20000701070 */
[----:B------:R-:W-:Y:S02]  /*1b90*/  ULEA UR28, UR4, UR8, 0xd ;  /* 0x00000008041c7291 */ /* 0x000fe4000f8e68ff */
[----:B------:R-:W-:-:S04]  /*1ba0*/  ULEA UR30, UR4, UR12, 0x6 ;  /* 0x0000000c041e7291 */ /* 0x000fc8000f8e30ff */
[----:B------:R-:W-:Y:S01]  /*1bb0*/  VOTEU.ANY UP0, P1 ;  /* 0x0000000000ff7886 */ /* 0x000fe20000800100 */
[----:B------:R-:W-:-:S04]  /*1bc0*/  VOTEU.ANY UP2, P1 ;  /* 0x0000000000ff7886 */ /* 0x000fc80000840100 */
[----:B------:R-:W-:Y:S02]  /*1bd0*/  @UP0 UIADD3 UR17, UPT, UPT, UR8, 0x18000, URZ ;  /* 0x0001800008110890 */ /* 0x000fe4000fffe0ff */
[----:B------:R2:W-:Y:S01]  /*1be0*/  @!P3 SYNCS.ARRIVE.TRANS64 RZ, [UR8+0x18000], R2 ;  /* 0x01800002ffffb9a7 */ /* 0x0005e20008000008 */
[----:B------:R-:W-:Y:S01]  /*1bf0*/  @UP0 UMOV UR18, URZ ;  /* 0x000000ff00120c82 */ /* 0x000fe20008000000 */
[----:B------:R-:W-:Y:S01]  /*1c00*/  BAR.SYNC.DEFER_BLOCKING 0x0 ;  /* 0x0000000000007b1d */ /* 0x000fe20000010000 */
[----:B------:R-:W-:-:S05]  /*1c10*/  UISETP.NE.U32.AND UP0, UPT, UR9, URZ, UPT ;  /* 0x000000ff0900728c */ /* 0x000fca000bf05070 */
[----:B------:R-:W-:Y:S01]  /*1c20*/  VOTEU.ANY UP1, P0 ;  /* 0x0000000000ff7886 */ /* 0x000fe20000020100 */
[----:B------:R-:W-:-:S04]  /*1c30*/  VOTEU.ANY UP3, P0 ;  /* 0x0000000000ff7886 */ /* 0x000fc80000060100 */
[----:B------:R-:W-:Y:S01]  /*1c40*/  @UP1 UIADD3 UR29, UPT, UPT, UR8, 0x18000, URZ ;  /* 0x00018000081d1890 */ /* 0x000fe2000fffe0ff */
[----:B------:R-:W-:Y:S01]  /*1c50*/  @UP1 UMOV UR31, URZ ;  /* 0x000000ff001f1c82 */ /* 0x000fe20008000000 */
[----:B------:R2:W-:Y:S01]  /*1c60*/  @UP2 UTMALDG.2D [UR16], [UR20] ;  /* 0x00000010140025b4 */ /* 0x0005e20008008000 */
[----:B------:R3:W-:Y:S06]  /*1c70*/  MEMBAR.ALL.CTA ;  /* 0x0000000000007992 */ /* 0x0007ec0000008000 */
[----:B---3--:R-:W3:Y:S02]  /*1c80*/  FENCE.VIEW.ASYNC.S ;  /* 0x00000000000073c6 */ /* 0x008ee40000000000 */
[----:B---3--:R-:W-:Y:S06]  /*1c90*/  BAR.SYNC.DEFER_BLOCKING 0x0 ;  /* 0x0000000000007b1d */ /* 0x008fec0000010000 */
[----:B------:R2:W-:Y:S02]  /*1ca0*/  @UP3 UTMALDG.2D [UR28], [UR22] ;  /* 0x0000001c160035b4 */ /* 0x0005e40008008000 */
[----:B------:R-:W-:Y:S06]  /*1cb0*/  BAR.SYNC.DEFER_BLOCKING 0x0 ;  /* 0x0000000000007b1d */ /* 0x000fec0000010000 */
[----:B------:R-:W3:Y:S02]  /*1cc0*/  SYNCS.PHASECHK.TRANS64.TRYWAIT P0, [UR8+0x18000], RZ ;  /* 0x018000ffff0075a7 */ /* 0x000ee40008001108 */
[----:B--23--:R-:W-:Y:S05]  /*1cd0*/  @!P0 BRA `(.L_x_60) ;  /* 0x00000010005c8947 */ /* 0x00cfea0003800000 */
.L_x_78:
[----:B------:R-:W-:Y:S05]  /*1ce0*/  BRA.U UP0, `(.L_x_61) ;  /* 0x0000000100787547 */ /* 0x000fea000b800000 */
[----:B------:R-:W-:Y:S02]  /*1cf0*/  USHF.R.U32.HI UR14, URZ, 0x4, UR16 ;  /* 0x00000004ff0e7899 */ /* 0x000fe40008011610 */
[----:B------:R-:W-:Y:S02]  /*1d00*/  USHF.R.U32.HI UR13, URZ, 0x4, UR8 ;  /* 0x00000004ff0d7899 */ /* 0x000fe40008011608 */
[----:B------:R-:W-:Y:S02]  /*1d10*/  USGXT.U32 UR14, UR14, 0xe ;  /* 0x0000000e0e0e789a */ /* 0x000fe40008000000 */
[----:B------:R-:W-:Y:S02]  /*1d20*/  USGXT.U32 UR13, UR13, 0xe ;  /* 0x0000000e0d0d789a */ /* 0x000fe40008000000 */
[----:B------:R-:W-:Y:S02]  /*1d30*/  UIADD3 UR30, UP0, UPT, UR14, 0x2, URZ ;  /* 0x000000020e1e7890 */ /* 0x000fe4000ff1e0ff */
[----:B------:R-:W-:Y:S01]  /*1d40*/  UIADD3 UR32, UP1, UPT, UR13, 0x2000080, URZ ;  /* 0x020000800d207890 */ /* 0x000fe2000ff3e0ff */
[----:B------:R-:W-:Y:S01]  /*1d50*/  UMOV UR4, URZ ;  /* 0x000000ff00047c82 */ /* 0x000fe20008000000 */
[----:B------:R-:W-:Y:S01]  /*1d60*/  UMOV UR5, URZ ;  /* 0x000000ff00057c82 */ /* 0x000fe20008000000 */
[----:B------:R-:W-:-:S02]  /*1d70*/  UIADD3.X UR31, UPT, UPT, UR4, 0x40004040, URZ, UP0, !UPT ;  /* 0x40004040041f7890 */ /* 0x000fc400087fe4ff */
[----:B------:R-:W-:Y:S02]  /*1d80*/  UIADD3.X UR33, UPT, UPT, UR5, 0x40004040, URZ, UP1, !UPT ;  /* 0x4000404005217890 */ /* 0x000fe40008ffe4ff */
[----:B------:R-:W-:Y:S02]  /*1d90*/  ULOP3.LUT UR4, UR13, 0x2000000, URZ, 0xfc, !UPT ;  /* 0x020000000d047892 */ /* 0x000fe4000f8efcff */
[----:B------:R-:W-:Y:S02]  /*1da0*/  UIADD3.64 UR16, UPT, UPT, UR30, 0x2, URZ ;  /* 0x000000021e107897 */ /* 0x000fe4000fffe0ff */
[----:B------:R-:W-:Y:S02]  /*1db0*/  UIADD3.64 UR18, UPT, UPT, UR32, 0x80, URZ ;  /* 0x0000008020127897 */ /* 0x000fe4000fffe0ff */
[----:B------:R-:W-:Y:S02]  /*1dc0*/  UIADD3.64 UR26, UPT, UPT, UR30, 0x4, URZ ;  /* 0x000000041e1a7897 */ /* 0x000fe4000fffe0ff */
[----:B------:R-:W-:Y:S01]  /*1dd0*/  UIADD3.64 UR28, UPT, UPT, UR32, 0x100, URZ ;  /* 0x00000100201c7897 */ /* 0x000fe2000fffe0ff */
[----:B------:R-:W-:Y:S01]  /*1de0*/  UMOV UR34, 0x0 ;  /* 0x0000000000227882 */ /* 0x000fe20000000000 */
[----:B------:R-:W-:Y:S01]  /*1df0*/  UMOV UR35, 0x4210010 ;  /* 0x0421001000237882 */ /* 0x000fe20000000000 */
[----:B------:R-:W-:Y:S01]  /*1e00*/  UMOV UR15, 0x40004040 ;  /* 0x40004040000f7882 */ /* 0x000fe20000000000 */
[----:B------:R-:W-:Y:S01]  /*1e10*/  UMOV UR5, 0x40004040 ;  /* 0x4000404000057882 */ /* 0x000fe20000000000 */
[----:B------:R-:W-:Y:S01]  /*1e20*/  UMOV UR36, 0x0 ;  /* 0x0000000000247882 */ /* 0x000fe20000000000 */
[----:B------:R-:W-:Y:S01]  /*1e30*/  UMOV UR37, 0x4210010 ;  /* 0x0421001000257882 */ /* 0x000fe20000000000 */
[----:B------:R-:W-:Y:S01]  /*1e40*/  UMOV UR38, 0x0 ;  /* 0x0000000000267882 */ /* 0x000fe20000000000 */
[----:B------:R-:W-:Y:S01]  /*1e50*/  UMOV UR39, 0x4210010 ;  /* 0x0421001000277882 */ /* 0x000fe20000000000 */
[----:B------:R2:W-:Y:S01]  /*1e60*/  UTCHMMA gdesc[UR14], gdesc[UR4], tmem[UR24], tmem[UR34], idesc[UR35], !UPT ;  /* 0x00ff22040e0075ea */ /* 0x0005e2000f800018 */
[----:B------:R-:W-:Y:S01]  /*1e70*/  UMOV UR40, 0x0 ;  /* 0x0000000000287882 */ /* 0x000fe20000000000 */
[----:B------:R-:W-:Y:S01]  /*1e80*/  UMOV UR41, 0x4210010 ;  /* 0x0421001000297882 */ /* 0x000fe20000000000 */
[----:B------:R2:W-:Y:S01]  /*1e90*/  UTCHMMA gdesc[UR30], gdesc[UR32], tmem[UR24], tmem[UR36], idesc[UR37], UPT ;  /* 0x00ff24201e0075ea */ /* 0x0005e2000b800018 */
[----:B------:R2:W-:Y:S01]  /*1ea0*/  UTCHMMA gdesc[UR16], gdesc[UR18], tmem[UR24], tmem[UR38], idesc[UR39], UPT ;  /* 0x00ff2612100075ea */ /* 0x0005e2000b800018 */
[----:B------:R2:W-:Y:S01]  /*1eb0*/  UTCHMMA gdesc[UR26], gdesc[UR28], tmem[UR24], tmem[UR40], idesc[UR41], UPT ;  /* 0x00ff281c1a0075ea */ /* 0x0005e2000b800018 */
[----:B------:R-:W-:Y:S01]  /*1ec0*/  NOP ;  /* 0x0000000000007918 */ /* 0x000fe20000000000 */
.L_x_61:
[----:B------:R-:W-:Y:S01]  /*1ed0*/  ELECT P0, URZ, PT ;  /* 0x0000000000ff782f */ /* 0x000fe20003800000 */
[----:B--2---:R-:W-:Y:S01]  /*1ee0*/  UMOV UR4, UR6 ;  /* 0x0000000600047c82 */ /* 0x004fe20008000000 */
[----:B------:R-:W-:Y:S02]  /*1ef0*/  UMOV UR5, URZ ;  /* 0x000000ff00057c82 */ /* 0x000fe40008000000 */
[----:B------:R-:W-:-:S13]  /*1f00*/  ISETP.LT.U32.AND P0, PT, R68, 0x20, P0 ;  /* 0x000000204400780c */ /* 0x000fda0000701070 */
[----:B------:R-:W-:Y:S01]  /*1f10*/  VOTEU.ANY UP0, P0 ;  /* 0x0000000000ff7886 */ /* 0x000fe20000000100 */
[----:B------:R-:W-:Y:S01]  /*1f20*/  VOTEU.ANY UP1, P0 ;  /* 0x0000000000ff7886 */ /* 0x000fe20000020100 */
[----:B------:R-:W-:-:S03]  /*1f30*/  ISETP.GE.U32.AND P0, PT, R12, 0x41, PT ;  /* 0x000000410c00780c */ /* 0x000fc60003f06070 */
[----:B------:R-:W-:Y:S02]  /*1f40*/  @UP0 UMOV UR4, UR4 ;  /* 0x0000000400040c82 */ /* 0x000fe40008000000 */
[----:B------:R2:W-:Y:S01]  /*1f50*/  @UP1 UTCBAR [UR4], URZ ;  /* 0x000000ff040013e9 */ /* 0x0005e200080000ff */
[----:B------:R-:W-:Y:S06]  /*1f60*/  BAR.SYNC.DEFER_BLOCKING 0x0 ;  /* 0x0000000000007b1d */ /* 0x000fec0000010000 */
[----:B------:R-:W3:Y:S02]  /*1f70*/  SYNCS.PHASECHK.TRANS64.TRYWAIT P1, [UR8+0x18020], RZ ;  /* 0x018020ffff0075a7 */ /* 0x000ee40008021108 */
[----:B--23--:R-:W-:Y:S05]  /*1f80*/  @!P1 BRA `(.L_x_62) ;  /* 0x0000000c00bc9947 */ /* 0x00cfea0003800000 */
.L_x_79:
[----:B------:R-:W-:Y:S01]  /*1f90*/  IMAD.MOV.U32 R2, RZ, RZ, RZ ;  /* 0x000000ffff027224 */ /* 0x000fe200078e00ff */
[----:B------:R-:W-:Y:S06]  /*1fa0*/  @!P0 BRA `(.L_x_59) ;  /* 0x0000000400648947 */ /* 0x000fec0003800000 */
[----:B------:R-:W2:Y:S01]  /*1fb0*/  LDCU UR25, c[0x0][0x3a0] ;  /* 0x00007400ff1977ac */ /* 0x000ea20008000800 */
[----:B------:R-:W-:Y:S01]  /*1fc0*/  UMOV UR13, 0x1 ;  /* 0x00000001000d7882 */ /* 0x000fe20000000000 */
[----:B------:R-:W-:-:S05]  /*1fd0*/  UMOV UR6, 0x40 ;  /* 0x0000004000067882 */ /* 0x000fca0000000000 */
.L_x_66:
[----:B------:R-:W-:Y:S01]  /*1fe0*/  BAR.SYNC.DEFER_BLOCKING 0x0 ;  /* 0x0000000000007b1d */ /* 0x000fe20000010000 */
[----:B------:R-:W-:Y:S01]  /*1ff0*/  ULEA UR17, UR13, UR8, 0x3 ;  /* 0x000000080d117291 */ /* 0x000fe2000f8e18ff */
[----:B-----5:R-:W-:Y:S01]  /*2000*/  @!P3 IMAD.MOV.U32 R3, RZ, RZ, 0x6000 ;  /* 0x00006000ff03b424 */ /* 0x020fe200078e00ff */
[----:B------:R-:W-:Y:S01]  /*2010*/  ELECT P1, URZ, PT ;  /* 0x0000000000ff782f */ /* 0x000fe20003820000 */
[----:B------:R-:W-:-:S03]  /*2020*/  ULEA UR4, UR13, UR8, 0xd ;  /* 0x000000080d047291 */ /* 0x000fc6000f8e68ff */
[----:B------:R-:W-:Y:S02]  /*2030*/  ISETP.LT.U32.AND P1, PT, R68, 0x20, P1 ;  /* 0x000000204400780c */ /* 0x000fe40000f21070 */
[----:B------:R-:W-:Y:S01]  /*2040*/  ELECT P0, URZ, PT ;  /* 0x0000000000ff782f */ /* 0x000fe20003800000 */
[----:B------:R-:W-:-:S03]  /*2050*/  UIADD3 UR4, UPT, UPT, UR4, 0x10000, URZ ;  /* 0x0001000004047890 */ /* 0x000fc6000fffe0ff */
[----:B------:R-:W-:Y:S01]  /*2060*/  ISETP.LT.U32.AND P0, PT, R68, 0x40, P0 ;  /* 0x000000404400780c */ /* 0x000fe20000701070 */
[----:B------:R-:W-:Y:S02]  /*2070*/  ULEA UR14, UR13, UR8, 0xe ;  /* 0x000000080d0e7291 */ /* 0x000fe4000f8e70ff */
[----:B------:R-:W-:Y:S01]  /*2080*/  ULOP3.LUT UR15, UR9, 0x1, URZ, 0xc0, !UPT ;  /* 0x00000001090f7892 */ /* 0x000fe2000f8ec0ff */
[----:B------:R-:W-:-:S03]  /*2090*/  UMOV UR31, UR6 ;  /* 0x00000006001f7c82 */ /* 0x000fc60008000000 */
[----:B------:R-:W-:Y:S01]  /*20a0*/  ULEA UR28, UR15, UR14, 0xd ;  /* 0x0000000e0f1c7291 */ /* 0x000fe2000f8e68ff */
[----:B------:R-:W-:Y:S01]  /*20b0*/  VOTEU.ANY UP0, P1 ;  /* 0x0000000000ff7886 */ /* 0x000fe20000800100 */
[----:B------:R-:W-:Y:S01]  /*20c0*/  ULEA UR30, UR15, UR12, 0x6 ;  /* 0x0000000c0f1e7291 */ /* 0x000fe2000f8e30ff */
[----:B------:R3:W-:Y:S03]  /*20d0*/  @!P3 SYNCS.ARRIVE.TRANS64 RZ, [UR17+0x18000], R3 ;  /* 0x01800003ffffb9a7 */ /* 0x0007e60008000011 */
[----:B------:R-:W-:Y:S01]  /*20e0*/  VOTEU.ANY UP1, P0 ;  /* 0x0000000000ff7886 */ /* 0x000fe20000020100 */
[----:B------:R-:W-:Y:S01]  /*20f0*/  @UP0 UIADD3 UR5, UPT, UPT, UR17, 0x18000, URZ ;  /* 0x0001800011050890 */ /* 0x000fe2000fffe0ff */
[----:B------:R-:W-:Y:S01]  /*2100*/  VOTEU.ANY UP0, P1 ;  /* 0x0000000000ff7886 */ /* 0x000fe20000800100 */
[----:B------:R-:W-:Y:S02]  /*2110*/  BAR.SYNC.DEFER_BLOCKING 0x0 ;  /* 0x0000000000007b1d */ /* 0x000fe40000010000 */
[----:B------:R-:W-:Y:S01]  /*2120*/  @UP1 UIADD3 UR29, UPT, UPT, UR17, 0x18000, URZ ;  /* 0x00018000111d1890 */ /* 0x000fe2000fffe0ff */
[----:B---3--:R-:W-:-:S03]  /*2130*/  IMAD.U32 R3, R2, -0x80000000, RZ ;  /* 0x8000000002037824 */ /* 0x008fc600078e00ff */
[----:B------:R-:W-:Y:S01]  /*2140*/  VOTEU.ANY UP1, P0 ;  /* 0x0000000000ff7886 */ /* 0x000fe20000020100 */
[----:B------:R3:W-:Y:S01]  /*2150*/  @UP0 UTMALDG.2D [UR4], [UR20] ;  /* 0x00000004140005b4 */ /* 0x0007e20008008000 */
[----:B------:R-:W-:Y:S01]  /*2160*/  UISETP.NE.U32.AND UP0, UPT, UR9, URZ, UPT ;  /* 0x000000ff0900728c */ /* 0x000fe2000bf05070 */
[----:B------:R4:W-:Y:S06]  /*2170*/  MEMBAR.ALL.CTA ;  /* 0x0000000000007992 */ /* 0x0009ec0000008000 */
[----:B----4-:R-:W4:Y:S02]  /*2180*/  FENCE.VIEW.ASYNC.S ;  /* 0x00000000000073c6 */ /* 0x010f240000000000 */
[----:B----4-:R-:W-:Y:S06]  /*2190*/  BAR.SYNC.DEFER_BLOCKING 0x0 ;  /* 0x0000000000007b1d */ /* 0x010fec0000010000 */
[----:B------:R3:W-:Y:S02]  /*21a0*/  @UP1 UTMALDG.2D [UR28], [UR22] ;  /* 0x0000001c160015b4 */ /* 0x0007e40008008000 */
[----:B------:R-:W-:Y:S06]  /*21b0*/  BAR.SYNC.DEFER_BLOCKING 0x0 ;  /* 0x0000000000007b1d */ /* 0x000fec0000010000 */
[----:B------:R-:W4:Y:S02]  /*21c0*/  SYNCS.PHASECHK.TRANS64.TRYWAIT P0, [UR17+0x18000], R3 ;  /* 0x01800003ff0075a7 */ /* 0x000f240008001111 */
[----:B---34-:R-:W-:Y:S05]  /*21d0*/  @!P0 BRA `(.L_x_63) ;  /* 0x0000000c00348947 */ /* 0x018fea0003800000 */
.L_x_80:
        /* <DEDUP_REMOVED lines=11> */
[----:B------:R-:W-:Y:S02]  /*2290*/  UIADD3 UR28, UP0, UPT, UR18, 0x2, URZ ;  /* 0x00000002121c7890 */ /* 0x000fe4000ff1e0ff */
[----:B------:R-:W-:Y:S02]  /*22a0*/  UIADD3 UR30, UP1, UPT, UR26, 0x80, URZ ;  /* 0x000000801a1e7890 */ /* 0x000fe4000ff3e0ff */
[----:B------:R-:W-:Y:S02]  /*22b0*/  UIADD3 UR32, UP2, UPT, UR18, 0x4, URZ ;  /* 0x0000000412207890 */ /* 0x000fe4000ff5e0ff */
[----:B------:R-:W-:Y:S02]  /*22c0*/  UIADD3 UR34, UP3, UPT, UR26, 0x100, URZ ;  /* 0x000001001a227890 */ /* 0x000fe4000ff7e0ff */
[----:B------:R-:W-:-:S02]  /*22d0*/  ULOP3.LUT UR4, UR15, 0x2000000, URZ, 0xfc, !UPT ;  /* 0x020000000f047892 */ /* 0x000fc4000f8efcff */
[----:B------:R-:W-:Y:S02]  /*22e0*/  UIADD3.X UR29, UPT, UPT, UR19, URZ, URZ, UP0, !UPT ;  /* 0x000000ff131d7290 */ /* 0x000fe400087fe4ff */
[----:B------:R-:W-:Y:S02]  /*22f0*/  UIADD3.X UR31, UPT, UPT, UR27, URZ, URZ, UP1, !UPT ;  /* 0x000000ff1b1f7290 */ /* 0x000fe40008ffe4ff */
[----:B------:R-:W-:Y:S02]  /*2300*/  UIADD3.X UR33, UPT, UPT, UR19, URZ, URZ, UP2, !UPT ;  /* 0x000000ff13217290 */ /* 0x000fe400097fe4ff */
[----:B------:R-:W-:Y:S01]  /*2310*/  UIADD3.X UR35, UPT, UPT, UR27, URZ, URZ, UP3, !UPT ;  /* 0x000000ff1b237290 */ /* 0x000fe20009ffe4ff */
        /* <DEDUP_REMOVED lines=8> */
[----:B------:R3:W-:Y:S01]  /*23a0*/  UTCHMMA gdesc[UR14], gdesc[UR4], tmem[UR24], tmem[UR36], idesc[UR37], UPT ;  /* 0x00ff24040e0075ea */ /* 0x0007e2000b800018 */
[----:B------:R-:W-:Y:S01]  /*23b0*/  UMOV UR42, 0x0 ;  /* 0x00000000002a7882 */ /* 0x000fe20000000000 */
[----:B------:R-:W-:Y:S01]  /*23c0*/  UMOV UR43, 0x4210010 ;  /* 0x04210010002b7882 */ /* 0x000fe20000000000 */
[----:B------:R3:W-:Y:S01]  /*23d0*/  UTCHMMA gdesc[UR18], gdesc[UR26], tmem[UR24], tmem[UR38], idesc[UR39], UPT ;  /* 0x00ff261a120075ea */ /* 0x0007e2000b800018 */
[----:B------:R3:W-:Y:S01]  /*23e0*/  UTCHMMA gdesc[UR28], gdesc[UR30], tmem[UR24], tmem[UR40], idesc[UR41], UPT ;  /* 0x00ff281e1c0075ea */ /* 0x0007e2000b800018 */
[----:B------:R3:W-:Y:S01]  /*23f0*/  UTCHMMA gdesc[UR32], gdesc[UR34], tmem[UR24], tmem[UR42], idesc[UR43], UPT ;  /* 0x00ff2a22200075ea */ /* 0x0007e2000b800018 */
[----:B------:R-:W-:Y:S01]  /*2400*/  NOP ;  /* 0x0000000000007918 */ /* 0x000fe20000000000 */
.L_x_64:
[----:B------:R-:W-:Y:S01]  /*2410*/  ELECT P0, URZ, PT ;  /* 0x0000000000ff782f */ /* 0x000fe20003800000 */
[----:B---3--:R-:W-:-:S03]  /*2420*/  UIADD3 UR4, UPT, UPT, UR17, 0x18020, URZ ;  /* 0x0001802011047890 */ /* 0x008fc6000fffe0ff */
[----:B------:R-:W-:Y:S01]  /*2430*/  ISETP.LT.U32.AND P0, PT, R68, 0x20, P0 ;  /* 0x000000204400780c */ /* 0x000fe20000701070 */
[----:B------:R-:W-:-:S12]  /*2440*/  UMOV UR5, URZ ;  /* 0x000000ff00057c82 */ /* 0x000fd80008000000 */
[----:B------:R-:W-:Y:S01]  /*2450*/  VOTEU.ANY UP0, P0 ;  /* 0x0000000000ff7886 */ /* 0x000fe20000000100 */
[----:B------:R-:W-:-:S04]  /*2460*/  VOTEU.ANY UP1, P0 ;  /* 0x0000000000ff7886 */ /* 0x000fc80000020100 */
[----:B------:R-:W-:Y:S02]  /*2470*/  @UP0 UMOV UR4, UR4 ;  /* 0x0000000400040c82 */ /* 0x000fe40008000000 */
[----:B------:R3:W-:Y:S01]  /*2480*/  @UP1 UTCBAR [UR4], URZ ;  /* 0x000000ff040013e9 */ /* 0x0007e200080000ff */
[----:B------:R-:W-:Y:S06]  /*2490*/  BAR.SYNC.DEFER_BLOCKING 0x0 ;  /* 0x0000000000007b1d */ /* 0x000fec0000010000 */
[----:B------:R-:W4:Y:S02]  /*24a0*/  SYNCS.PHASECHK.TRANS64.TRYWAIT P0, [UR17+0x18020], R3 ;  /* 0x01802003ff0075a7 */ /* 0x000f240008001111 */
[----:B---34-:R-:W-:Y:S05]  /*24b0*/  @!P0 BRA `(.L_x_65) ;  /* 0x0000000800888947 */ /* 0x018fea0003800000 */
.L_x_81:
[----:B------:R-:W-:Y:S02]  /*24c0*/  UIADD3 UR13, UPT, UPT, UR13, 0x1, URZ ;  /* 0x000000010d0d7890 */ /* 0x000fe4000fffe0ff */
[----:B------:R-:W-:Y:S02]  /*24d0*/  UIADD3 UR6, UPT, UPT, UR6, 0x40, URZ ;  /* 0x0000004006067890 */ /* 0x000fe4000fffe0ff */
[----:B------:R-:W-:-:S04]  /*24e0*/  UISETP.NE.U32.AND UP0, UPT, UR13, 0x4, UPT ;  /* 0x000000040d00788c */ /* 0x000fc8000bf05070 */
[----:B------:R-:W-:Y:S02]  /*24f0*/  USEL UR13, UR13, URZ, UP0 ;  /* 0x000000ff0d0d7287 */ /* 0x000fe40008000000 */
[----:B------:R-:W-:Y:S02]  /*2500*/  USEL UR4, URZ, 0x1, UP0 ;  /* 0x00000001ff047887 */ /* 0x000fe40008000000 */
[----:B--2---:R-:W-:-:S04]  /*2510*/  UISETP.GE.AND UP0, UPT, UR6, UR25, UPT ;  /* 0x000000190600728c */ /* 0x004fc8000bf06270 */
[----:B------:R-:W-:-:S05]  /*2520*/  LOP3.LUT R2, R2, UR4, RZ, 0x3c, !PT ;  /* 0x0000000402027c12 */ /* 0x000fca000f8e3cff */
[----:B------:R-:W-:Y:S05]  /*2530*/  BRA.U !UP0, `(.L_x_66) ;  /* 0xfffffff908a87547 */ /* 0x000fea000b83ffff */
.L_x_59:
[----:B---34-:R-:W-:Y:S06]  /*2540*/  BAR.SYNC.DEFER_BLOCKING 0x0 ;  /* 0x0000000000007b1d */ /* 0x018fec0000010000 */
[----:B------:R-:W-:Y:S04]  /*2550*/  BSSY.RECONVERGENT B4, `(.L_x_67) ;  /* 0x0000004000047945 */ /* 0x000fe80003800200 */
[----:B------:R-:W-:Y:S05]  /*2560*/  @P3 BRA `(.L_x_68) ;  /* 0x0000000000083947 */ /* 0x000fea0003800000 */
[----:B------:R-:W2:Y:S02]  /*2570*/  SYNCS.CCTL.IV [UR8+0x18000] ;  /* 0x01800000ff0079b1 */ /* 0x000ea40008000008 */
[----:B--2---:R-:W2:Y:S02]  /*2580*/  SYNCS.CCTL.IV [UR8+0x18020] ;  /* 0x01802000ff0079b1 */ /* 0x004ea40008000008 */
.L_x_68:
[----:B------:R-:W-:Y:S05]  /*2590*/  BSYNC.RECONVERGENT B4 ;  /* 0x0000000000047941 */ /* 0x000fea0003800200 */
.L_x_67:
[----:B--2---:R-:W-:Y:S06]  /*25a0*/  BAR.SYNC.DEFER_BLOCKING 0x0 ;  /* 0x0000000000007b1d */ /* 0x004fec0000010000 */
[----:B------:R-:W-:Y:S04]  /*25b0*/  BSSY.RECONVERGENT B4, `(.L_x_69) ;  /* 0x0000004000047945 */ /* 0x000fe80003800200 */
[----:B------:R-:W-:Y:S05]  /*25c0*/  @P3 BRA `(.L_x_70) ;  /* 0x0000000000083947 */ /* 0x000fea0003800000 */
[----:B------:R-:W2:Y:S02]  /*25d0*/  SYNCS.CCTL.IV [UR8+0x18008] ;  /* 0x01800800ff0079b1 */ /* 0x000ea40008000008 */
[----:B--2---:R-:W2:Y:S02]  /*25e0*/  SYNCS.CCTL.IV [UR8+0x18028] ;  /* 0x01802800ff0079b1 */ /* 0x004ea40008000008 */
.L_x_70:
[----:B------:R-:W-:Y:S05]  /*25f0*/  BSYNC.RECONVERGENT B4 ;  /* 0x0000000000047941 */ /* 0x000fea0003800200 */
.L_x_69:
[----:B--2---:R-:W-:Y:S06]  /*2600*/  BAR.SYNC.DEFER_BLOCKING 0x0 ;  /* 0x0000000000007b1d */ /* 0x004fec0000010000 */
[----:B------:R-:W-:Y:S04]  /*2610*/  BSSY.RECONVERGENT B4, `(.L_x_71) ;  /* 0x0000004000047945 */ /* 0x000fe80003800200 */
[----:B------:R-:W-:Y:S05]  /*2620*/  @P3 BRA `(.L_x_72) ;  /* 0x0000000000083947 */ /* 0x000fea0003800000 */
[----:B------:R-:W2:Y:S02]  /*2630*/  SYNCS.CCTL.IV [UR8+0x18010] ;  /* 0x01801000ff0079b1 */ /* 0x000ea40008000008 */
[----:B--2---:R-:W2:Y:S02]  /*2640*/  SYNCS.CCTL.IV [UR8+0x18030] ;  /* 0x01803000ff0079b1 */ /* 0x004ea40008000008 */
.L_x_72:
[----:B------:R-:W-:Y:S05]  /*2650*/  BSYNC.RECONVERGENT B4 ;  /* 0x0000000000047941 */ /* 0x000fea0003800200 */
.L_x_71:
[----:B--2---:R-:W-:Y:S06]  /*2660*/  BAR.SYNC.DEFER_BLOCKING 0x0 ;  /* 0x0000000000007b1d */ /* 0x004fec0000010000 */
[----:B------:R-:W-:Y:S04]  /*2670*/  BSSY.RECONVERGENT B4, `(.L_x_73) ;  /* 0x0000004000047945 */ /* 0x000fe80003800200 */
[----:B------:R-:W-:Y:S05]  /*2680*/  @P3 BRA `(.L_x_74) ;  /* 0x0000000000083947 */ /* 0x000fea0003800000 */
[----:B------:R-:W2:Y:S02]  /*2690*/  SYNCS.CCTL.IV [UR8+0x18018] ;  /* 0x01801800ff0079b1 */ /* 0x000ea40008000008 */
[----:B--2---:R-:W2:Y:S02]  /*26a0*/  SYNCS.CCTL.IV [UR8+0x18038] ;  /* 0x01803800ff0079b1 */ /* 0x004ea40008000008 */
.L_x_74:
[----:B------:R-:W-:Y:S05]  /*26b0*/  BSYNC.RECONVERGENT B4 ;  /* 0x0000000000047941 */ /* 0x000fea0003800200 */
.L_x_73:
[----:B------:R-:W-:Y:S01]  /*26c0*/  USHF.L.U32 UR4, UR9, 0x15, URZ ;  /* 0x0000001509047899 */ /* 0x000fe200080006ff */
[C---:B------:R-:W-:Y:S01]  /*26d0*/  IMAD.SHL.U32 R4, R0.reuse, 0x80, RZ ;  /* 0x0000008000047824 */ /* 0x040fe200078e00ff */
[----:B------:R-:W-:Y:S01]  /*26e0*/  ELECT P0, URZ, PT ;  /* 0x0000000000ff782f */ /* 0x000fe20003800000 */
[C---:B------:R-:W-:Y:S01]  /*26f0*/  IMAD.SHL.U32 R2, R0.reuse, 0x40, RZ ;  /* 0x0000004000027824 */ /* 0x040fe200078e00ff */
[----:B------:R-:W-:Y:S01]  /*2700*/  ULOP3.LUT UR4, UR4, 0x600000, URZ, 0xc0, !UPT ;  /* 0x0060000004047892 */ /* 0x000fe2000f8ec0ff */
[----:B-----5:R-:W-:Y:S01]  /*2710*/  IMAD.SHL.U32 R3, R0, 0x10, RZ ;  /* 0x0000001000037824 */ /* 0x020fe200078e00ff */
[----:B------:R-:W-:Y:S01]  /*2720*/  LOP3.LUT R5, R4, 0x780, RZ, 0xc0, !PT ;  /* 0x0000078004057812 */ /* 0x000fe200078ec0ff */
[----:B------:R-:W-:Y:S01]  /*2730*/  IMAD.SHL.U32 R0, R0, 0x200, RZ ;  /* 0x0000020000007824 */ /* 0x000fe200078e00ff */
[----:B------:R-:W-:Y:S01]  /*2740*/  LOP3.LUT R2, R2, 0x1800, RZ, 0xc0, !PT ;  /* 0x0000180002027812 */ /* 0x000fe200078ec0ff */
[----:B------:R-:W-:Y:S01]  /*2750*/  UIADD3 UR4, UPT, UPT, UR24, UR4, URZ ;  /* 0x0000000418047290 */ /* 0x000fe2000fffe0ff */
[----:B------:R-:W-:Y:S01]  /*2760*/  ISETP.LT.U32.AND P0, PT, R68, 0x40, P0 ;  /* 0x000000404400780c */ /* 0x000fe20000701070 */
[----:B------:R-:W-:Y:S01]  /*2770*/  ULOP3.LUT UR9, UR9, 0x1, URZ, 0xc0, !UPT ;  /* 0x0000000109097892 */ /* 0x000fe2000f8ec0ff */
[----:B------:R-:W-:Y:S01]  /*2780*/  LOP3.LUT R5, R5, 0x2000, R0, 0xf8, !PT ;  /* 0x0000200005057812 */ /* 0x000fe200078ef800 */
[----:B------:R-:W-:Y:S01]  /*2790*/  UMOV UR6, UR7 ;  /* 0x0000000700067c82 */ /* 0x000fe20008000000 */
[----:B------:R-:W-:Y:S01]  /*27a0*/  LOP3.LUT R2, R2, 0x70, R3, 0xf8, !PT ;  /* 0x0000007002027812 */ /* 0x000fe200078ef803 */
[----:B------:R-:W-:-:S03]  /*27b0*/  ULEA UR5, UR9, UR12, 0x6 ;  /* 0x0000000c09057291 */ /* 0x000fc6000f8e30ff */
[----:B------:R-:W-:Y:S02]  /*27c0*/  LOP3.LUT R0, R5, R2, RZ, 0xfc, !PT ;  /* 0x0000000205007212 */ /* 0x000fe400078efcff */
[----:B------:R-:W-:Y:S01]  /*27d0*/  LDTM.16dp32bit_t0_t15.x64 R4, tmem[UR4] ;  /* 0x00000004000479ee */ /* 0x000fe20008b00000 */
[----:B------:R-:W3:Y:S01]  /*27e0*/  LDTM.16dp32bit_t16_t31.x64 R4, tmem[UR4+0x40] ;  /* 0x00004004000479ee */ /* 0x000ee20008b20000 */
[----:B------:R-:W-:Y:S01]  /*27f0*/  NOP ;  /* 0x0000000000007918 */ /* 0x000fe20000000000 */
[C---:B------:R-:W-:Y:S01]  /*2800*/  LOP3.LUT R2, R0.reuse, 0x10, RZ, 0x3c, !PT ;  /* 0x0000001000027812 */ /* 0x040fe200078e3cff */
[----:B------:R-:W-:Y:S01]  /*2810*/  ULEA UR4, UR9, UR8, 0xd ;  /* 0x0000000809047291 */ /* 0x000fe2000f8e68ff */
[----:B------:R-:W-:Y:S01]  /*2820*/  LOP3.LUT R3, R0, 0x20, RZ, 0x3c, !PT ;  /* 0x0000002000037812 */ /* 0x000fe200078e3cff */
[----:B---3--:R-:W-:Y:S01]  /*2830*/  VOTEU.ANY UP1, P0 ;  /* 0x0000000000ff7886 */ /* 0x008fe20000020100 */
[----:B------:R-:W-:Y:S01]  /*2840*/  VOTEU.ANY UP0, P0 ;  /* 0x0000000000ff7886 */ /* 0x000fe20000000100 */
[----:B------:R-:W-:-:S02]  /*2850*/  F2FP.F16.F32.PACK_AB R4, R5, R4 ;  /* 0x000000040504723e */ /* 0x000fc400000000ff */
[----:B------:R-:W-:Y:S02]  /*2860*/  F2FP.F16.F32.PACK_AB R5, R7, R6 ;  /* 0x000000060705723e */ /* 0x000fe400000000ff */
[----:B------:R-:W-:Y:S02]  /*2870*/  F2FP.F16.F32.PACK_AB R12, R13, R12 ;  /* 0x0000000c0d0c723e */ /* 0x000fe400000000ff */
[----:B------:R-:W-:Y:S02]  /*2880*/  F2FP.F16.F32.PACK_AB R6, R9, R8 ;  /* 0x000000080906723e */ /* 0x000fe400000000ff */
[----:B------:R-:W-:Y:S02]  /*2890*/  F2FP.F16.F32.PACK_AB R7, R11, R10 ;  /* 0x0000000a0b07723e */ /* 0x000fe400000000ff */
[----:B------:R-:W-:Y:S02]  /*28a0*/  F2FP.F16.F32.PACK_AB R13, R15, R14 ;  /* 0x0000000e0f0d723e */ /* 0x000fe400000000ff */
[----:B------:R-:W-:Y:S01]  /*28b0*/  F2FP.F16.F32.PACK_AB R20, R21, R20 ;  /* 0x000000141514723e */ /* 0x000fe200000000ff */
[----:B--2---:R2:W-:Y:S01]  /*28c0*/  STS.128 [R0+UR8], R4 ;  /* 0x0000000400007988 */ /* 0x0045e20008000c08 */
[----:B------:R-:W-:-:S02]  /*28d0*/  F2FP.F16.F32.PACK_AB R14, R17, R16 ;  /* 0x00000010110e723e */ /* 0x000fc400000000ff */
[----:B------:R-:W-:Y:S02]  /*28e0*/  F2FP.F16.F32.PACK_AB R15, R19, R18 ;  /* 0x00000012130f723e */ /* 0x000fe400000000ff */
[----:B------:R-:W-:Y:S02]  /*28f0*/  F2FP.F16.F32.PACK_AB R21, R23, R22 ;  /* 0x000000161715723e */ /* 0x000fe400000000ff */
[----:B------:R-:W-:Y:S01]  /*2900*/  F2FP.F16.F32.PACK_AB R28, R29, R28 ;  /* 0x0000001c1d1c723e */ /* 0x000fe200000000ff */
[----:B------:R2:W-:Y:S01]  /*2910*/  STS.128 [R2+UR8], R12 ;  /* 0x0000000c02007988 */ /* 0x0005e20008000c08 */
[----:B------:R-:W-:Y:S02]  /*2920*/  F2FP.F16.F32.PACK_AB R22, R25, R24 ;  /* 0x000000181916723e */ /* 0x000fe400000000ff */
[----:B------:R-:W-:Y:S02]  /*2930*/  F2FP.F16.F32.PACK_AB R23, R27, R26 ;  /* 0x0000001a1b17723e */ /* 0x000fe400000000ff */
[----:B------:R-:W-:-:S02]  /*2940*/  F2FP.F16.F32.PACK_AB R29, R31, R30 ;  /* 0x0000001e1f1d723e */ /* 0x000fc400000000ff */
[----:B------:R-:W-:Y:S01]  /*2950*/  F2FP.F16.F32.PACK_AB R36, R37, R36 ;  /* 0x000000242524723e */ /* 0x000fe200000000ff */
[----:B------:R2:W-:Y:S01]  /*2960*/  STS.128 [R3+UR8], R20 ;  /* 0x0000001403007988 */ /* 0x0005e20008000c08 */
[----:B------:R-:W-:Y:S02]  /*2970*/  F2FP.F16.F32.PACK_AB R30, R33, R32 ;  /* 0x00000020211e723e */ /* 0x000fe400000000ff */
[----:B------:R-:W-:Y:S02]  /*2980*/  F2FP.F16.F32.PACK_AB R31, R35, R34 ;  /* 0x00000022231f723e */ /* 0x000fe400000000ff */
[----:B------:R-:W-:Y:S02]  /*2990*/  F2FP.F16.F32.PACK_AB R37, R39, R38 ;  /* 0x000000262725723e */ /* 0x000fe400000000ff */
[----:B------:R-:W-:Y:S02]  /*29a0*/  F2FP.F16.F32.PACK_AB R44, R45, R44 ;  /* 0x0000002c2d2c723e */ /* 0x000fe400000000ff */
[----:B------:R-:W-:-:S02]  /*29b0*/  LOP3.LUT R8, R0, 0x30, RZ, 0x3c, !PT ;  /* 0x0000003000087812 */ /* 0x000fc400078e3cff */
[----:B------:R-:W-:Y:S02]  /*29c0*/  F2FP.F16.F32.PACK_AB R38, R41, R40 ;  /* 0x000000282926723e */ /* 0x000fe400000000ff */
[----:B------:R-:W-:Y:S01]  /*29d0*/  F2FP.F16.F32.PACK_AB R39, R43, R42 ;  /* 0x0000002a2b27723e */ /* 0x000fe200000000ff */
[----:B------:R2:W-:Y:S01]  /*29e0*/  STS.128 [R8+UR8], R28 ;  /* 0x0000001c08007988 */ /* 0x0005e20008000c08 */
[----:B------:R-:W-:Y:S02]  /*29f0*/  F2FP.F16.F32.PACK_AB R45, R47, R46 ;  /* 0x0000002e2f2d723e */ /* 0x000fe400000000ff */
[----:B------:R-:W-:Y:S02]  /*2a00*/  F2FP.F16.F32.PACK_AB R52, R53, R52 ;  /* 0x000000343534723e */ /* 0x000fe400000000ff */
[----:B------:R-:W-:Y:S02]  /*2a10*/  LOP3.LUT R9, R0, 0x40, RZ, 0x3c, !PT ;  /* 0x0000004000097812 */ /* 0x000fe400078e3cff */
[----:B------:R-:W-:-:S02]  /*2a20*/  F2FP.F16.F32.PACK_AB R46, R49, R48 ;  /* 0x00000030312e723e */ /* 0x000fc400000000ff */
[----:B------:R-:W-:Y:S01]  /*2a30*/  F2FP.F16.F32.PACK_AB R47, R51, R50 ;  /* 0x00000032332f723e */ /* 0x000fe200000000ff */
[----:B------:R2:W-:Y:S01]  /*2a40*/  STS.128 [R9+UR8], R36 ;  /* 0x0000002409007988 */ /* 0x0005e20008000c08 */
[----:B------:R-:W-:Y:S02]  /*2a50*/  F2FP.F16.F32.PACK_AB R53, R55, R54 ;  /* 0x000000363735723e */ /* 0x000fe400000000ff */
[----:B------:R-:W-:Y:S02]  /*2a60*/  F2FP.F16.F32.PACK_AB R60, R61, R60 ;  /* 0x0000003c3d3c723e */ /* 0x000fe400000000ff */
[----:B------:R-:W-:Y:S02]  /*2a70*/  LOP3.LUT R10, R0, 0x50, RZ, 0x3c, !PT ;  /* 0x00000050000a7812 */ /* 0x000fe400078e3cff */
[----:B------:R-:W-:Y:S02]  /*2a80*/  F2FP.F16.F32.PACK_AB R54, R57, R56 ;  /* 0x000000383936723e */ /* 0x000fe400000000ff */
[----:B------:R-:W-:Y:S01]  /*2a90*/  F2FP.F16.F32.PACK_AB R55, R59, R58 ;  /* 0x0000003a3b37723e */ /* 0x000fe200000000ff */
[----:B------:R2:W-:Y:S01]  /*2aa0*/  STS.128 [R10+UR8], R44 ;  /* 0x0000002c0a007988 */ /* 0x0005e20008000c08 */
[----:B------:R-:W-:-:S02]  /*2ab0*/  F2FP.F16.F32.PACK_AB R61, R63, R62 ;  /* 0x0000003e3f3d723e */ /* 0x000fc400000000ff */
[C---:B------:R-:W-:Y:S02]  /*2ac0*/  LOP3.LUT R11, R0.reuse, 0x60, RZ, 0x3c, !PT ;  /* 0x00000060000b7812 */ /* 0x040fe400078e3cff */
[----:B------:R-:W-:Y:S02]  /*2ad0*/  F2FP.F16.F32.PACK_AB R62, R65, R64 ;  /* 0x00000040413e723e */ /* 0x000fe400000000ff */
[----:B------:R-:W-:Y:S01]  /*2ae0*/  F2FP.F16.F32.PACK_AB R63, R67, R66 ;  /* 0x00000042433f723e */ /* 0x000fe200000000ff */
[----:B------:R2:W-:Y:S01]  /*2af0*/  STS.128 [R11+UR8], R52 ;  /* 0x000000340b007988 */ /* 0x0005e20008000c08 */
[----:B------:R-:W-:-:S05]  /*2b00*/  LOP3.LUT R16, R0, 0x70, RZ, 0x3c, !PT ;  /* 0x0000007000107812 */ /* 0x000fca00078e3cff */
[----:B------:R2:W-:Y:S01]  /*2b10*/  STS.128 [R16+UR8], R60 ;  /* 0x0000003c10007988 */ /* 0x0005e20008000c08 */
[----:B------:R3:W-:Y:S06]  /*2b20*/  MEMBAR.ALL.CTA ;  /* 0x0000000000007992 */ /* 0x0007ec0000008000 */
[----:B---3--:R-:W3:Y:S02]  /*2b30*/  FENCE.VIEW.ASYNC.S ;  /* 0x00000000000073c6 */ /* 0x008ee40000000000 */
[----:B---3--:R-:W-:Y:S06]  /*2b40*/  BAR.SYNC.DEFER_BLOCKING 0x0 ;  /* 0x0000000000007b1d */ /* 0x008fec0000010000 */
[----:B------:R2:W-:Y:S01]  /*2b50*/  @UP1 UTMASTG.2D [UR4], [UR10] ;  /* 0x000000040a0013b5 */ /* 0x0005e20008008000 */
[----:B------:R0:W-:Y:S01]  /*2b60*/  UTMACMDFLUSH ;  /* 0x00000000000079b7 */ /* 0x0001e20000000000 */
[----:B------:R-:W-:-:S04]  /*2b70*/  DEPBAR.LE SB0, 0x0 ;  /* 0x000080000000791a */ /* 0x000fc80000000000 */
[----:B------:R-:W-:Y:S08]  /*2b80*/  BAR.SYNC.DEFER_BLOCKING 0x0 ;  /* 0x0000000000007b1d */ /* 0x000ff00000010000 */
[----:B------:R-:W-:Y:S06]  /*2b90*/  BAR.SYNC.DEFER_BLOCKING 0x0 ;  /* 0x0000000000007b1d */ /* 0x000fec0000010000 */
[----:B--2---:R-:W-:Y:S05]  /*2ba0*/  @P2 BRA `(.L_x_75) ;  /* 0x0000000000a02947 */ /* 0x004fea0003800000 */
[----:B------:R-:W2:Y:S01]  /*2bb0*/  S2UR UR5, SR_CgaCtaId ;  /* 0x00000000000579c3 */ /* 0x000ea20000008800 */
[----:B------:R-:W-:Y:S01]  /*2bc0*/  NOP ;  /* 0x0000000000007918 */ /* 0x000fe20000000000 */
[----:B------:R-:W-:Y:S01]  /*2bd0*/  UMOV UR4, 0x50 ;  /* 0x0000005000047882 */ /* 0x000fe20000000000 */
[----:B------:R-:W-:Y:S02]  /*2be0*/  IMAD.U32 R0, RZ, RZ, UR24 ;  /* 0x00000018ff007e24 */ /* 0x000fe4000f8e00ff */
[----:B------:R-:W-:Y:S02]  /*2bf0*/  IMAD.MOV.U32 R3, RZ, RZ, 0xf ;  /* 0x0000000fff037424 */ /* 0x000fe400078e00ff */
[----:B------:R-:W-:Y:S01]  /*2c00*/  IMAD.MOV.U32 R7, RZ, RZ, 0x1 ;  /* 0x00000001ff077424 */ /* 0x000fe200078e00ff */
[----:B------:R-:W-:-:S04]  /*2c10*/  LOP3.LUT R0, R0, 0xffff, RZ, 0xc0, !PT ;  /* 0x0000ffff00007812 */ /* 0x000fc800078ec0ff */
[----:B------:R-:W-:-:S05]  /*2c20*/  SHF.R.U32.HI R0, RZ, 0x5, R0 ;  /* 0x00000005ff007819 */ /* 0x000fca0000011600 */
[----:B------:R-:W-:Y:S01]  /*2c30*/  VIADD R2, R0, 0x10 ;  /* 0x0000001000027836 */ /* 0x000fe20000000000 */
[----:B------:R-:W-:Y:S01]  /*2c40*/  SHF.L.U32 R0, R3, R0, RZ ;  /* 0x0000000003007219 */ /* 0x000fe200000006ff */
[----:B--2---:R-:W-:-:S03]  /*2c50*/  ULEA UR6, UR5, UR4, 0x18 ;  /* 0x0000000405067291 */ /* 0x004fc6000f8ec0ff */
[----:B------:R-:W-:-:S04]  /*2c60*/  SHF.L.U32 R3, R7, R2, RZ ;  /* 0x0000000207037219 */ /* 0x000fc800000006ff */
[----:B------:R-:W-:Y:S02]  /*2c70*/  LOP3.LUT R0, R3, R0, RZ, 0xfc, !PT ;  /* 0x0000000003007212 */ /* 0x000fe400078efcff */
[----:B------:R-:W2:Y:S02]  /*2c80*/  LDS R5, [UR6] ;  /* 0x00000006ff057984 */ /* 0x000ea40008000800 */
[C---:B------:R-:W-:Y:S02]  /*2c90*/  LOP3.LUT R2, R0.reuse, 0xffff, RZ, 0xc0, !PT ;  /* 0x0000ffff00027812 */ /* 0x040fe400078ec0ff */
[----:B--2---:R-:W-:-:S04]  /*2ca0*/  LOP3.LUT R3, R0, 0xffff, R5, 0x80, !PT ;  /* 0x0000ffff00037812 */ /* 0x004fc800078e8005 */
[----:B------:R-:W-:-:S13]  /*2cb0*/  ISETP.NE.AND P0, PT, R3, R2, PT ;  /* 0x000000020300720c */ /* 0x000fda0003f05270 */
[----:B------:R-:W-:Y:S05]  /*2cc0*/  @P0 BRA `(.L_x_76) ;  /* 0x0000000000500947 */ /* 0x000fea0003800000 */
[----:B------:R-:W-:Y:S02]  /*2cd0*/  SHF.R.U32.HI R5, RZ, 0x10, R5 ;  /* 0x00000010ff057819 */ /* 0x000fe40000011605 */
[----:B------:R-:W-:-:S04]  /*2ce0*/  SHF.R.U32.HI R2, RZ, 0x10, R0 ;  /* 0x00000010ff027819 */ /* 0x000fc80000011600 */
[----:B------:R-:W-:-:S04]  /*2cf0*/  LOP3.LUT R5, R5, R2, RZ, 0xc0, !PT ;  /* 0x0000000205057212 */ /* 0x000fc800078ec0ff */
[----:B------:R-:W-:-:S13]  /*2d00*/  ISETP.NE.AND P0, PT, R5, R2, PT ;  /* 0x000000020500720c */ /* 0x000fda0003f05270 */
[----:B------:R-:W-:Y:S05]  /*2d10*/  @P0 BRA `(.L_x_77) ;  /* 0x0000000000300947 */ /* 0x000fea0003800000 */
[----:B------:R-:W-:Y:S01]  /*2d20*/  R2UR UR4, R0 ;  /* 0x00000000000472ca */ /* 0x000fe200000e0000 */
[----:B------:R-:W-:Y:S01]  /*2d30*/  VOTEU.ANY UR5, UPT, PT ;  /* 0x0000000000057886 */ /* 0x000fe200038e0100 */
[----:B------:R-:W2:Y:S01]  /*2d40*/  S2R R0, SR_LANEID ;  /* 0x0000000000007919 */ /* 0x000ea20000000000 */
[----:B------:R-:W-:-:S10]  /*2d50*/  UFLO.U32 UR5, UR5 ;  /* 0x00000005000572bd */ /* 0x000fd400080e0000 */
[----:B------:R-:W-:-:S06]  /*2d60*/  ULOP3.LUT UR4, URZ, UR4, URZ, 0x33, !UPT ;  /* 0x00000004ff047292 */ /* 0x000fcc000f8e33ff */
[----:B------:R-:W-:-:S04]  /*2d70*/  IMAD.U32 R2, RZ, RZ, UR4 ;  /* 0x00000004ff027e24 */ /* 0x000fc8000f8e00ff */
[----:B------:R-:W3:Y:S02]  /*2d80*/  REDUX UR7, R2 ;  /* 0x00000000020773c4 */ /* 0x000ee40000000000 */
[----:B------:R4:W-:Y:S01]  /*2d90*/  UTCATOMSWS.AND URZ, UR4 ;  /* 0x0000000400ff79e3 */ /* 0x0009e20008000000 */
[----:B--2---:R-:W-:Y:S01]  /*2da0*/  ISETP.EQ.U32.AND P0, PT, R0, UR5, PT ;  /* 0x0000000500007c0c */ /* 0x004fe2000bf02070 */
[----:B---3--:R-:W-:-:S12]  /*2db0*/  IMAD.U32 R0, RZ, RZ, UR7 ;  /* 0x00000007ff007e24 */ /* 0x008fd8000f8e00ff */
[----:B------:R4:W-:Y:S01]  /*2dc0*/  @P0 ATOMS.AND RZ, [UR6], R0 ;  /* 0x00000000ffff098c */ /* 0x0009e2000a800006 */
[----:B------:R-:W-:Y:S05]  /*2dd0*/  BRA `(.L_x_75) ;  /* 0x0000000000147947 */ /* 0x000fea0003800000 */
.L_x_77:
[----:B------:R-:W-:-:S07]  /*2de0*/  MOV R2, 0x2e00 ;  /* 0x00002e0000027802 */ /* 0x000fce0000000f00 */
[----:B-1----:R-:W-:Y:S05]  /*2df0*/  CALL.REL.NOINC `($__internal_0_$__cuda_sm10x_tcgen05_guardrail_trap_col_being_dealloced_not_returned_by_alloc) ;  /* 0x0000000000447944 */ /* 0x002fea0003c00000 */
[----:B------:R-:W-:Y:S05]  /*2e00*/  BRA `(.L_x_75) ;  /* 0x0000000000087947 */ /* 0x000fea0003800000 */
.L_x_76:
[----:B------:R-:W-:-:S07]  /*2e10*/  MOV R2, 0x2e30 ;  /* 0x00002e3000027802 */ /* 0x000fce0000000f00 */
[----:B-1----:R-:W-:Y:S05]  /*2e20*/  CALL.REL.NOINC `($__internal_2_$__cuda_sm10x_tcgen05_guardrail_trap_unallocated_columns_being_dealloced) ;  /* 0x0000000000507944 */ /* 0x002fea0003c00000 */
.L_x_75:
[----:B------:R-:W-:Y:S01]  /*2e30*/  NOP ;  /* 0x0000000000007918 */ /* 0x000fe20000000000 */
[----:B----4-:R-:W-:Y:S05]  /*2e40*/  EXIT ;  /* 0x000000000000794d */ /* 0x010fea0003800000 */
.L_x_60:
[----:B------:R-:W2:Y:S02]  /*2e50*/  SYNCS.PHASECHK.TRANS64.TRYWAIT P0, [UR8+0x18000], RZ ;  /* 0x018000ffff0075a7 */ /* 0x000ea40008001108 */
[----:B--2---:R-:W-:Y:S05]  /*2e60*/  @!P0 BRA `(.L_x_60) ;  /* 0xfffffffc00f88947 */ /* 0x004fea000383ffff */
[----:B------:R-:W-:Y:S05]  /*2e70*/  BRA `(.L_x_78) ;  /* 0xffffffec00987947 */ /* 0x000fea000383ffff */
.L_x_62:
[----:B------:R-:W2:Y:S02]  /*2e80*/  SYNCS.PHASECHK.TRANS64.TRYWAIT P1, [UR8+0x18020], RZ ;  /* 0x018020ffff0075a7 */ /* 0x000ea40008021108 */
[----:B--2---:R-:W-:Y:S05]  /*2e90*/  @!P1 BRA `(.L_x_62) ;  /* 0xfffffffc00f89947 */ /* 0x004fea000383ffff */
[----:B------:R-:W-:Y:S05]  /*2ea0*/  BRA `(.L_x_79) ;  /* 0xfffffff000387947 */ /* 0x000fea000383ffff */
.L_x_63:
[----:B------:R-:W3:Y:S02]  /*2eb0*/  SYNCS.PHASECHK.TRANS64.TRYWAIT P0, [UR17+0x18000], R3 ;  /* 0x01800003ff0075a7 */ /* 0x000ee40008001111 */
[----:B---3--:R-:W-:Y:S05]  /*2ec0*/  @!P0 BRA `(.L_x_63) ;  /* 0xfffffffc00f88947 */ /* 0x008fea000383ffff */
[----:B------:R-:W-:Y:S05]  /*2ed0*/  BRA `(.L_x_80) ;  /* 0xfffffff000c07947 */ /* 0x000fea000383ffff */
.L_x_65:
[----:B------:R-:W3:Y:S02]  /*2ee0*/  SYNCS.PHASECHK.TRANS64.TRYWAIT P0, [UR17+0x18020], R3 ;  /* 0x01802003ff0075a7 */ /* 0x000ee40008001111 */
[----:B---3--:R-:W-:Y:S05]  /*2ef0*/  @!P0 BRA `(.L_x_65) ;  /* 0xfffffffc00f88947 */ /* 0x008fea000383ffff */
[----:B------:R-:W-:Y:S05]  /*2f00*/  BRA `(.L_x_81) ;  /* 0xfffffff4006c7947 */ /* 0x000fea000383ffff */
        .weak           $__internal_0_$__cuda_sm10x_tcgen05_guardrail_trap_col_being_dealloced_not_returned_by_alloc
        .type           $__internal_0_$__cuda_sm10x_tcgen05_guardrail_trap_col_being_dealloced_not_returned_by_alloc,@function
        .size           $__internal_0_$__cuda_sm10x_tcgen05_guardrail_trap_col_being_dealloced_not_returned_by_alloc,($__internal_1_$__cuda_sm10x_tcgen05_guardrail_trap_phase_invalid_during_alloc - $__internal_0_$__cuda_sm10x_tcgen05_guardrail_trap_col_being_dealloced_not_returned_by_alloc)
$__internal_0_$__cuda_sm10x_tcgen05_guardrail_trap_col_being_dealloced_not_returned_by_alloc:
[----:B------:R-:W-:Y:S05]  /*2f10*/  BPT.TRAP 0x1 ;  /* 0x000000040000795c */ /* 0x000fea0000300000 */
[----:B------:R-:W-:-:S04]  /*2f20*/  IMAD.MOV.U32 R3, RZ, RZ, 0x0 ;  /* 0x00000000ff037424 */ /* 0x000fc800078e00ff */
[----:B------:R-:W-:Y:S05]  /*2f30*/  RET.REL.NODEC R2 `(gluon_tcgen05) ;  /* 0xffffffd002307950 */ /* 0x000fea0003c3ffff */
        .weak           $__internal_1_$__cuda_sm10x_tcgen05_guardrail_trap_phase_invalid_during_alloc
        .type           $__internal_1_$__cuda_sm10x_tcgen05_guardrail_trap_phase_invalid_during_alloc,@function
        .size           $__internal_1_$__cuda_sm10x_tcgen05_guardrail_trap_phase_invalid_during_alloc,($__internal_2_$__cuda_sm10x_tcgen05_guardrail_trap_unallocated_columns_being_dealloced - $__internal_1_$__cuda_sm10x_tcgen05_guardrail_trap_phase_invalid_during_alloc)
$__internal_1_$__cuda_sm10x_tcgen05_guardrail_trap_phase_invalid_during_alloc:
[----:B------:R-:W-:Y:S05]  /*2f40*/  BPT.TRAP 0x1 ;  /* 0x000000040000795c */ /* 0x000fea0000300000 */
[----:B------:R-:W-:-:S04]  /*2f50*/  IMAD.MOV.U32 R3, RZ, RZ, 0x0 ;  /* 0x00000000ff037424 */ /* 0x000fc800078e00ff */
[----:B------:R-:W-:Y:S05]  /*2f60*/  RET.REL.NODEC R2 `(gluon_tcgen05) ;  /* 0xffffffd002247950 */ /* 0x000fea0003c3ffff */
        .weak           $__internal_2_$__cuda_sm10x_tcgen05_guardrail_trap_unallocated_columns_being_dealloced
        .type           $__internal_2_$__cuda_sm10x_tcgen05_guardrail_trap_unallocated_columns_being_dealloced,@function
        .size           $__internal_2_$__cuda_sm10x_tcgen05_guardrail_trap_unallocated_columns_being_dealloced,(.L_x_85 - $__internal_2_$__cuda_sm10x_tcgen05_guardrail_trap_unallocated_columns_being_dealloced)
$__internal_2_$__cuda_sm10x_tcgen05_guardrail_trap_unallocated_columns_being_dealloced:
[----:B------:R-:W-:Y:S05]  /*2f70*/  BPT.TRAP 0x1 ;  /* 0x000000040000795c */ /* 0x000fea0000300000 */
[----:B------:R-:W-:-:S04]  /*2f80*/  IMAD.MOV.U32 R3, RZ, RZ, 0x0 ;  /* 0x00000000ff037424 */ /* 0x000fc800078e00ff */
[----:B------:R-:W-:Y:S05]  /*2f90*/  RET.REL.NODEC R2 `(gluon_tcgen05) ;  /* 0xffffffd002187950 */ /* 0x000fea0003c3ffff */
.L_x_82:
[----:B------:R-:W-:-:S00]  /*2fa0*/  BRA `(.L_x_82) ;  /* 0xfffffffc00fc7947 */ /* 0x000fc0000383ffff */
[----:B------:R-:W-:-:S00]  /*2fb0*/  NOP ;  /* 0x0000000000007918 */ /* 0x000fc00000000000 */
        /* <DEDUP_REMOVED lines=12> */
.L_x_85:


//--------------------- .nv.shared.gluon_tcgen05  --------------------------
	.section	.nv.shared.gluon_tcgen05,"aw",@nobits
	.sectionflags	@""
	.align	16
	.zero		1024


//--------------------- .nv.shared.reserved.0     --------------------------
	.section	.nv.shared.reserved.0,"aw",@nobits
	.align	8
	.weak		__nv_reservedSMEM_offset_0_alias
	.size		__nv_reservedSMEM_offset_0_alias, 0, 64
	.other		__nv_reservedSMEM_offset_0_alias,@"STO_CUDA_RESERVED_SHARED STV_DEFAULT"
__nv_reservedSMEM_offset_0_alias:
	.zero		0
.nv.shared.reserved.0:
	.zero		64
	.weak		__nv_reservedSMEM_allocation_phase
	.type		__nv_reservedSMEM_allocation_phase,@object
	.size		__nv_reservedSMEM_allocation_phase,(.L_0 - __nv_reservedSMEM_allocation_phase)
__nv_reservedSMEM_allocation_phase:
	.zero		1
.L_0:
	.zero		7
	.weak		__nv_reservedSMEM_devtool_atexit_pc
	.type		__nv_reservedSMEM_devtool_atexit_pc,@object
	.size		__nv_reservedSMEM_devtool_atexit_pc,(__nv_reservedSMEM_allocation_mask - __nv_reservedSMEM_devtool_atexit_pc)
__nv_reservedSMEM_devtool_atexit_pc:
	.zero		8
	.weak		__nv_reservedSMEM_allocation_mask
	.type		__nv_reservedSMEM_allocation_mask,@object
	.size		__nv_reservedSMEM_allocation_mask,(.L_2 - __nv_reservedSMEM_allocation_mask)
__nv_reservedSMEM_allocation_mask:
	.zero		4
.L_2:


//--------------------- .nv.constant0.gluon_tcgen05 --------------------------
	.section	.nv.constant0.gluon_tcgen05,"a",@progbits
	.sectionflags	@""
	.align	4
.nv.constant0.gluon_tcgen05:
	.zero		976


//--------------------- SYMBOLS --------------------------

	.type		.nv.reservedSmem.offset0,@object
	.size		.nv.reservedSmem.offset0,0x4
	.type		.nv.reservedSmem.cap,@object
	.size		.nv.reservedSmem.cap,0x4
